	.headerflags	@"EF_CUDA_TEXMODE_UNIFIED EF_CUDA_64BIT_ADDRESS EF_CUDA_SM89 EF_CUDA_VIRTUAL_SM(EF_CUDA_SM89)"
	.elftype	@"ET_EXEC"


//--------------------- .nv.info                  --------------------------
	.section	.nv.info,"",@"SHT_CUDA_INFO"
	.align	4


	//----- nvinfo : EIATTR_REGCOUNT
	.align		4
        /*0000*/ 	.byte	0x04, 0x2f
        /*0002*/ 	.short	(.L_2 - .L_1)
	.align		4
.L_1:
        /*0004*/ 	.word	index@(triton__0d1d2d3d4d5d6d7d8d9d10d1112de)
        /*0008*/ 	.word	0x00000030


	//----- nvinfo : EIATTR_MAX_STACK_SIZE
	.align		4
.L_2:
        /*000c*/ 	.byte	0x04, 0x23
        /*000e*/ 	.short	(.L_4 - .L_3)
	.align		4
.L_3:
        /*0010*/ 	.word	index@(triton__0d1d2d3d4d5d6d7d8d9d10d1112de)
        /*0014*/ 	.word	0x00000000


	//----- nvinfo : EIATTR_MIN_STACK_SIZE
	.align		4
.L_4:
        /*0018*/ 	.byte	0x04, 0x12
        /*001a*/ 	.short	(.L_6 - .L_5)
	.align		4
.L_5:
        /*001c*/ 	.word	index@(triton__0d1d2d3d4d5d6d7d8d9d10d1112de)
        /*0020*/ 	.word	0x00000000


	//----- nvinfo : EIATTR_FRAME_SIZE
	.align		4
.L_6:
        /*0024*/ 	.byte	0x04, 0x11
        /*0026*/ 	.short	(.L_8 - .L_7)
	.align		4
.L_7:
        /*0028*/ 	.word	index@(triton__0d1d2d3d4d5d6d7d8d9d10d1112de)
        /*002c*/ 	.word	0x00000000
.L_8:


//--------------------- .nv.info.triton__0d1d2d3d4d5d6d7d8d9d10d1112de --------------------------
	.section	.nv.info.triton__0d1d2d3d4d5d6d7d8d9d10d1112de,"",@"SHT_CUDA_INFO"
	.align	4


	//----- nvinfo : EIATTR_CUDA_API_VERSION
	.align		4
        /*0000*/ 	.byte	0x04, 0x37
        /*0002*/ 	.short	(.L_10 - .L_9)
.L_9:
        /*0004*/ 	.word	0x0000007b


	//----- nvinfo : EIATTR_PARAM_CBANK
	.align		4
.L_10:
        /*0008*/ 	.byte	0x04, 0x0a
        /*000a*/ 	.short	(.L_12 - .L_11)
	.align		4
.L_11:
        /*000c*/ 	.word	index@(.nv.constant0.triton__0d1d2d3d4d5d6d7d8d9d10d1112de)
        /*0010*/ 	.short	0x0160
        /*0012*/ 	.short	0x0060


	//----- nvinfo : EIATTR_CBANK_PARAM_SIZE
	.align		4
.L_12:
        /*0014*/ 	.byte	0x03, 0x19
        /*0016*/ 	.short	0x0060


	//----- nvinfo : EIATTR_KPARAM_INFO
	.align		4
        /*0018*/ 	.byte	0x04, 0x17
        /*001a*/ 	.short	(.L_14 - .L_13)
.L_13:
        /*001c*/ 	.word	0x00000000
        /*0020*/ 	.short	0x000c
        /*0022*/ 	.short	0x005c
        /*0024*/ 	.byte	0x00, 0xf0, 0x11, 0x00


	//----- nvinfo : EIATTR_KPARAM_INFO
	.align		4
.L_14:
        /*0028*/ 	.byte	0x04, 0x17
        /*002a*/ 	.short	(.L_16 - .L_15)
.L_15:
        /*002c*/ 	.word	0x00000000
        /*0030*/ 	.short	0x000b
        /*0032*/ 	.short	0x0058
        /*0034*/ 	.byte	0x00, 0xf0, 0x11, 0x00


	//----- nvinfo : EIATTR_KPARAM_INFO
	.align		4
.L_16:
        /*0038*/ 	.byte	0x04, 0x17
        /*003a*/ 	.short	(.L_18 - .L_17)
.L_17:
        /*003c*/ 	.word	0x00000000
        /*0040*/ 	.short	0x000a
        /*0042*/ 	.short	0x0050
        /*0044*/ 	.byte	0x00, 0xf0, 0x21, 0x00


	//----- nvinfo : EIATTR_KPARAM_INFO
	.align		4
.L_18:
        /*0048*/ 	.byte	0x04, 0x17
        /*004a*/ 	.short	(.L_20 - .L_19)
.L_19:
        /*004c*/ 	.word	0x00000000
        /*0050*/ 	.short	0x0009
        /*0052*/ 	.short	0x0048
        /*0054*/ 	.byte	0x00, 0xf0, 0x21, 0x00


	//----- nvinfo : EIATTR_KPARAM_INFO
	.align		4
.L_20:
        /*0058*/ 	.byte	0x04, 0x17
        /*005a*/ 	.short	(.L_22 - .L_21)
.L_21:
        /*005c*/ 	.word	0x00000000
        /*0060*/ 	.short	0x0008
        /*0062*/ 	.short	0x0040
        /*0064*/ 	.byte	0x00, 0xf0, 0x21, 0x00


	//----- nvinfo : EIATTR_KPARAM_INFO
	.align		4
.L_22:
        /*0068*/ 	.byte	0x04, 0x17
        /*006a*/ 	.short	(.L_24 - .L_23)
.L_23:
        /*006c*/ 	.word	0x00000000
        /*0070*/ 	.short	0x0007
        /*0072*/ 	.short	0x0038
        /*0074*/ 	.byte	0x00, 0xf0, 0x21, 0x00


	//----- nvinfo : EIATTR_KPARAM_INFO
	.align		4
.L_24:
        /*0078*/ 	.byte	0x04, 0x17
        /*007a*/ 	.short	(.L_26 - .L_25)
.L_25:
        /*007c*/ 	.word	0x00000000
        /*0080*/ 	.short	0x0006
        /*0082*/ 	.short	0x0030
        /*0084*/ 	.byte	0x00, 0xf0, 0x21, 0x00


	//----- nvinfo : EIATTR_KPARAM_INFO
	.align		4
.L_26:
        /*0088*/ 	.byte	0x04, 0x17
        /*008a*/ 	.short	(.L_28 - .L_27)
.L_27:
        /*008c*/ 	.word	0x00000000
        /*0090*/ 	.short	0x0005
        /*0092*/ 	.short	0x0028
        /*0094*/ 	.byte	0x00, 0xf0, 0x21, 0x00


	//----- nvinfo : EIATTR_KPARAM_INFO
	.align		4
.L_28:
        /*0098*/ 	.byte	0x04, 0x17
        /*009a*/ 	.short	(.L_30 - .L_29)
.L_29:
        /*009c*/ 	.word	0x00000000
        /*00a0*/ 	.short	0x0004
        /*00a2*/ 	.short	0x0020
        /*00a4*/ 	.byte	0x00, 0xf0, 0x21, 0x00


	//----- nvinfo : EIATTR_KPARAM_INFO
	.align		4
.L_30:
        /*00a8*/ 	.byte	0x04, 0x17
        /*00aa*/ 	.short	(.L_32 - .L_31)
.L_31:
        /*00ac*/ 	.word	0x00000000
        /*00b0*/ 	.short	0x0003
        /*00b2*/ 	.short	0x0018
        /*00b4*/ 	.byte	0x00, 0xf0, 0x21, 0x00


	//----- nvinfo : EIATTR_KPARAM_INFO
	.align		4
.L_32:
        /*00b8*/ 	.byte	0x04, 0x17
        /*00ba*/ 	.short	(.L_34 - .L_33)
.L_33:
        /*00bc*/ 	.word	0x00000000
        /*00c0*/ 	.short	0x0002
        /*00c2*/ 	.short	0x0010
        /*00c4*/ 	.byte	0x00, 0xf0, 0x21, 0x00


	//----- nvinfo : EIATTR_KPARAM_INFO
	.align		4
.L_34:
        /*00c8*/ 	.byte	0x04, 0x17
        /*00ca*/ 	.short	(.L_36 - .L_35)
.L_35:
        /*00cc*/ 	.word	0x00000000
        /*00d0*/ 	.short	0x0001
        /*00d2*/ 	.short	0x0008
        /*00d4*/ 	.byte	0x00, 0xf0, 0x21, 0x00


	//----- nvinfo : EIATTR_KPARAM_INFO
	.align		4
.L_36:
        /*00d8*/ 	.byte	0x04, 0x17
        /*00da*/ 	.short	(.L_38 - .L_37)
.L_37:
        /*00dc*/ 	.word	0x00000000
        /*00e0*/ 	.short	0x0000
        /*00e2*/ 	.short	0x0000
        /*00e4*/ 	.byte	0x00, 0xf0, 0x21, 0x00


	//----- nvinfo : EIATTR_MAXREG_COUNT
	.align		4
.L_38:
        /*00e8*/ 	.byte	0x03, 0x1b
        /*00ea*/ 	.short	0x00ff


	//----- nvinfo : EIATTR_COOP_GROUP_MASK_REGIDS
	.align		4
        /*00ec*/ 	.byte	0x04, 0x29
        /*00ee*/ 	.short	(.L_40 - .L_39)


	//   ....[0]....
.L_39:
        /*00f0*/ 	.word	0xffffffff


	//   ....[1]....
        /*00f4*/ 	.word	0xffffffff


	//   ....[2]....
        /*00f8*/ 	.word	0xffffffff


	//   ....[3]....
        /*00fc*/ 	.word	0xffffffff


	//   ....[4]....
        /*0100*/ 	.word	0xffffffff


	//   ....[5]....
        /*0104*/ 	.word	0xffffffff


	//   ....[6]....
        /*0108*/ 	.word	0xffffffff


	//   ....[7]....
        /*010c*/ 	.word	0xffffffff


	//   ....[8]....
        /*0110*/ 	.word	0xffffffff


	//   ....[9]....
        /*0114*/ 	.word	0xffffffff


	//   ....[10]....
        /*0118*/ 	.word	0xffffffff


	//   ....[11]....
        /*011c*/ 	.word	0xffffffff


	//   ....[12]....
        /*0120*/ 	.word	0xffffffff


	//   ....[13]....
        /*0124*/ 	.word	0xffffffff


	//   ....[14]....
        /*0128*/ 	.word	0xffffffff


	//   ....[15]....
        /*012c*/ 	.word	0xffffffff


	//----- nvinfo : EIATTR_COOP_GROUP_INSTR_OFFSETS
	.align		4
.L_40:
        /*0130*/ 	.byte	0x04, 0x28
        /*0132*/ 	.short	(.L_42 - .L_41)


	//   ....[0]....
.L_41:
        /*0134*/ 	.word	0x00000810


	//   ....[1]....
        /*0138*/ 	.word	0x00000850


	//   ....[2]....
        /*013c*/ 	.word	0x00000870


	//   ....[3]....
        /*0140*/ 	.word	0x00000890


	//   ....[4]....
        /*0144*/ 	.word	0x000008b0


	//   ....[5]....
        /*0148*/ 	.word	0x00000900


	//   ....[6]....
        /*014c*/ 	.word	0x00000920


	//   ....[7]....
        /*0150*/ 	.word	0x00000950


	//   ....[8]....
        /*0154*/ 	.word	0x000019b0


	//   ....[9]....
        /*0158*/ 	.word	0x000019d0


	//   ....[10]....
        /*015c*/ 	.word	0x000019f0


	//   ....[11]....
        /*0160*/ 	.word	0x00001a10


	//   ....[12]....
        /*0164*/ 	.word	0x00001a30


	//   ....[13]....
        /*0168*/ 	.word	0x00001aa0


	//   ....[14]....
        /*016c*/ 	.word	0x00001ad0


	//   ....[15]....
        /*0170*/ 	.word	0x00001af0


	//----- nvinfo : EIATTR_EXIT_INSTR_OFFSETS
	.align		4
.L_42:
        /*0174*/ 	.byte	0x04, 0x1c
        /*0176*/ 	.short	(.L_44 - .L_43)


	//   ....[0]....
.L_43:
        /*0178*/ 	.word	0x00002470


	//   ....[1]....
        /*017c*/ 	.word	0x00002490


	//----- nvinfo : EIATTR_MAX_THREADS
	.align		4
.L_44:
        /*0180*/ 	.byte	0x04, 0x05
        /*0182*/ 	.short	(.L_46 - .L_45)
.L_45:
        /*0184*/ 	.word	0x00000100
        /*0188*/ 	.word	0x00000001
        /*018c*/ 	.word	0x00000001
.L_46:


//--------------------- .nv.rel.action            --------------------------
	.section	.nv.rel.action,"",@"SHT_CUDA_RELOCINFO"
	.align	8
	.sectionentsize	8
        /*0000*/ 	.byte	0x73, 0x00, 0x00, 0x00, 0x00, 0x00, 0x00, 0x00, 0x00, 0x00, 0x00, 0x11, 0x25, 0x00, 0x05, 0x36


//--------------------- .nv.constant0.triton__0d1d2d3d4d5d6d7d8d9d10d1112de --------------------------
	.section	.nv.constant0.triton__0d1d2d3d4d5d6d7d8d9d10d1112de,"a",@progbits
	.align	4
.nv.constant0.triton__0d1d2d3d4d5d6d7d8d9d10d1112de:
	.zero		448


//--------------------- .text.triton__0d1d2d3d4d5d6d7d8d9d10d1112de --------------------------
	.section	.text.triton__0d1d2d3d4d5d6d7d8d9d10d1112de,"ax",@progbits
	.sectionflags	@"SHF_BARRIERS=1"
	.sectioninfo	@"SHI_REGISTERS=48"
	.align	128
        .global         triton__0d1d2d3d4d5d6d7d8d9d10d1112de
        .type           triton__0d1d2d3d4d5d6d7d8d9d10d1112de,@function
        .size           triton__0d1d2d3d4d5d6d7d8d9d10d1112de,(.L_x_2 - triton__0d1d2d3d4d5d6d7d8d9d10d1112de)
        .other          triton__0d1d2d3d4d5d6d7d8d9d10d1112de,@"STO_CUDA_ENTRY STV_DEFAULT"
triton__0d1d2d3d4d5d6d7d8d9d10d1112de:
.text.triton__0d1d2d3d4d5d6d7d8d9d10d1112de:
[----:B------:R-:W-:-:S02]  /*0000*/  MOV R1, c[0x0][0x28] ;  /* 0x00000a0000017a02 */ /* 0x000fc40000000f00 */
[----:B------:R-:W0:Y:S01]  /*0010*/  S2R R0, SR_TID.X ;  /* 0x0000000000007919 */ /* 0x000e220000002100 */
[----:B------:R-:W1:Y:S01]  /*0020*/  S2UR UR9, SR_CTAID.X ;  /* 0x00000000000979c3 */ /* 0x000e620000002500 */
[----:B------:R-:W-:Y:S01]  /*0030*/  IMAD.MOV.U32 R15, RZ, RZ, 0x2 ;  /* 0x00000002ff0f7424 */ /* 0x000fe200078e00ff */
[----:B------:R-:W-:Y:S01]  /*0040*/  CS2R R4, SRZ ;  /* 0x0000000000047805 */ /* 0x000fe2000001ff00 */
[----:B------:R-:W-:Y:S01]  /*0050*/  CS2R R6, SRZ ;  /* 0x0000000000067805 */ /* 0x000fe2000001ff00 */
[----:B------:R-:W-:Y:S01]  /*0060*/  ULDC.64 UR10, c[0x0][0x118] ;  /* 0x00004600000a7ab9 */ /* 0x000fe20000000a00 */
[----:B0-----:R-:W-:Y:S01]  /*0070*/  LOP3.LUT R16, R0, 0xff, RZ, 0xc0, !PT ;  /* 0x000000ff00107812 */ /* 0x001fe200078ec0ff */
[----:B-1----:R-:W-:Y:S01]  /*0080*/  UISETP.GE.AND UP1, UPT, UR9, 0x4, UPT ;  /* 0x000000040900788c */ /* 0x002fe2000bf26270 */
[----:B------:R-:W-:Y:S01]  /*0090*/  IMAD.U32 R9, RZ, RZ, UR9 ;  /* 0x00000009ff097e24 */ /* 0x000fe2000f8e00ff */
[----:B------:R-:W-:Y:S01]  /*00a0*/  MOV R8, UR9 ;  /* 0x0000000900087c02 */ /* 0x000fe20008000f00 */
[----:B------:R-:W-:Y:S01]  /*00b0*/  IMAD.U32 R14, RZ, RZ, UR9 ;  /* 0x00000009ff0e7e24 */ /* 0x000fe2000f8e00ff */
[----:B------:R-:W-:-:S02]  /*00c0*/  SHF.L.U32 R28, R16, 0x3, RZ ;  /* 0x00000003101c7819 */ /* 0x000fc400000006ff */
[----:B------:R-:W-:Y:S02]  /*00d0*/  PLOP3.LUT P0, PT, PT, PT, UP1, 0x80, 0x0 ;  /* 0x000000000000781c */ /* 0x000fe40003f0f018 */
[----:B------:R-:W-:Y:S01]  /*00e0*/  IADD3 R3, R28, 0x800, RZ ;  /* 0x000008001c037810 */ /* 0x000fe20007ffe0ff */
[----:B------:R-:W-:-:S03]  /*00f0*/  IMAD R12, R9, 0x900, R28 ;  /* 0x00000900090c7824 */ /* 0x000fc600078e021c */
[----:B------:R-:W-:Y:S01]  /*0100*/  ISETP.GE.U32.AND P2, PT, R3, 0x900, PT ;  /* 0x000009000300780c */ /* 0x000fe20003f46070 */
[----:B------:R-:W-:-:S03]  /*0110*/  IMAD.WIDE R12, R12, R15, c[0x0][0x170] ;  /* 0x00005c000c0c7625 */ /* 0x000fc600078e020f */
[----:B------:R-:W-:Y:S01]  /*0120*/  ISETP.LT.AND P3, PT, R8, 0x4, !P2 ;  /* 0x000000040800780c */ /* 0x000fe20005761270 */
[----:B------:R-:W-:Y:S01]  /*0130*/  IMAD R14, R14, 0x900, R3 ;  /* 0x000009000e0e7824 */ /* 0x000fe200078e0203 */
[----:B------:R-:W-:Y:S01]  /*0140*/  CS2R R8, SRZ ;  /* 0x0000000000087805 */ /* 0x000fe2000001ff00 */
[----:B------:R-:W-:Y:S01]  /*0150*/  CS2R R10, SRZ ;  /* 0x00000000000a7805 */ /* 0x000fe2000001ff00 */
[----:B------:R-:W2:Y:S01]  /*0160*/  @!P0 LDG.E.EL.128 R4, [R12.64] ;  /* 0x0000000a0c048981 */ /* 0x000ea2000c2e1d00 */
[----:B------:R-:W-:-:S08]  /*0170*/  IMAD.WIDE R14, R14, R15, c[0x0][0x170] ;  /* 0x00005c000e0e7625 */ /* 0x000fd000078e020f */
[----:B------:R-:W3:Y:S01]  /*0180*/  @P3 LDG.E.EL.128 R8, [R14.64] ;  /* 0x0000000a0e083981 */ /* 0x000ee2000c2e1d00 */
[----:B------:R-:W-:Y:S01]  /*0190*/  PLOP3.LUT P0, PT, PT, PT, UP1, 0x80, 0x0 ;  /* 0x000000000000781c */ /* 0x000fe20003f0f018 */
[----:B------:R-:W-:Y:S01]  /*01a0*/  UMOV UR8, 0x4 ;  /* 0x0000000400087882 */ /* 0x000fe20000000000 */
[----:B------:R-:W-:Y:S01]  /*01b0*/  PLOP3.LUT P1, PT, PT, PT, UP1, 0x80, 0x0 ;  /* 0x000000000000781c */ /* 0x000fe20003f2f018 */
[----:B------:R-:W-:Y:S01]  /*01c0*/  ULDC.64 UR4, c[0x0][0x160] ;  /* 0x0000580000047ab9 */ /* 0x000fe20000000a00 */
[----:B------:R-:W-:Y:S01]  /*01d0*/  PLOP3.LUT P4, PT, PT, PT, UP1, 0x40, 0x0 ;  /* 0x000000000000781c */ /* 0x000fe20003f8e818 */
[----:B------:R-:W-:Y:S01]  /*01e0*/  ULDC.64 UR6, c[0x0][0x188] ;  /* 0x0000620000067ab9 */ /* 0x000fe20000000a00 */
[----:B------:R-:W-:Y:S01]  /*01f0*/  PLOP3.LUT P5, PT, PT, PT, UP1, 0x40, 0x0 ;  /* 0x000000000000781c */ /* 0x000fe20003fae818 */
[----:B------:R-:W-:Y:S01]  /*0200*/  UIMAD.WIDE UR4, UR9, UR8, UR4 ;  /* 0x00000008090472a5 */ /* 0x000fe2000f8e0204 */
[----:B------:R-:W-:Y:S01]  /*0210*/  MOV R27, 0x39e38e39 ;  /* 0x39e38e39001b7802 */ /* 0x000fe20000000f00 */
[----:B------:R-:W-:Y:S01]  /*0220*/  UIMAD.WIDE UR6, UR9, UR8, UR6 ;  /* 0x00000008090672a5 */ /* 0x000fe2000f8e0206 */
[----:B------:R-:W-:-:S02]  /*0230*/  PLOP3.LUT P6, PT, PT, PT, UP1, 0x80, 0x0 ;  /* 0x000000000000781c */ /* 0x000fc40003fcf018 */
[----:B--2---:R-:W-:Y:S02]  /*0240*/  SEL R4, R4, RZ, !P0 ;  /* 0x000000ff04047207 */ /* 0x004fe40004000000 */
[----:B------:R-:W-:Y:S02]  /*0250*/  SEL R5, R5, RZ, !P1 ;  /* 0x000000ff05057207 */ /* 0x000fe40004800000 */
[C---:B------:R-:W-:Y:S02]  /*0260*/  PRMT R3, R4.reuse, 0x7632, R3 ;  /* 0x0000763204037816 */ /* 0x040fe40000000003 */
[----:B------:R-:W-:Y:S02]  /*0270*/  SHF.L.U32 R4, R4, 0x10, RZ ;  /* 0x0000001004047819 */ /* 0x000fe400000006ff */
[----:B------:R-:W-:Y:S02]  /*0280*/  SHF.L.U32 R3, R3, 0x10, RZ ;  /* 0x0000001003037819 */ /* 0x000fe400000006ff */
[----:B---3--:R-:W-:Y:S01]  /*0290*/  SEL R12, R8, RZ, P3 ;  /* 0x000000ff080c7207 */ /* 0x008fe20001800000 */
[----:B------:R-:W-:Y:S01]  /*02a0*/  IMAD.U32 R8, R5, 0x10000, RZ ;  /* 0x0001000005087824 */ /* 0x000fe200078e00ff */
[----:B------:R-:W-:Y:S01]  /*02b0*/  FMUL R4, R4, R4 ;  /* 0x0000000404047220 */ /* 0x000fe20000400000 */
[----:B------:R-:W-:Y:S01]  /*02c0*/  FMUL R3, R3, R3 ;  /* 0x0000000303037220 */ /* 0x000fe20000400000 */
[C---:B------:R-:W-:Y:S01]  /*02d0*/  PRMT R5, R12.reuse, 0x7632, R5 ;  /* 0x000076320c057816 */ /* 0x040fe20000000005 */
[----:B------:R-:W-:Y:S01]  /*02e0*/  IMAD.U32 R12, R12, 0x10000, RZ ;  /* 0x000100000c0c7824 */ /* 0x000fe200078e00ff */
[----:B------:R-:W-:Y:S01]  /*02f0*/  PLOP3.LUT P0, PT, PT, PT, UP1, 0x40, 0x0 ;  /* 0x000000000000781c */ /* 0x000fe20003f0e818 */
[----:B------:R-:W-:Y:S01]  /*0300*/  FMUL R8, R8, R8 ;  /* 0x0000000808087220 */ /* 0x000fe20000400000 */
[----:B------:R-:W-:Y:S01]  /*0310*/  FSEL R15, R4, RZ, P4 ;  /* 0x000000ff040f7208 */ /* 0x000fe20002000000 */
[----:B------:R-:W-:Y:S01]  /*0320*/  IMAD.U32 R13, R5, 0x10000, RZ ;  /* 0x00010000050d7824 */ /* 0x000fe200078e00ff */
[----:B------:R-:W-:Y:S01]  /*0330*/  FSEL R4, R3, RZ, P0 ;  /* 0x000000ff03047208 */ /* 0x000fe20000000000 */
[----:B------:R-:W-:Y:S01]  /*0340*/  FMUL R12, R12, R12 ;  /* 0x0000000c0c0c7220 */ /* 0x000fe20000400000 */
[----:B------:R-:W-:Y:S01]  /*0350*/  PLOP3.LUT P0, PT, PT, PT, UP1, 0x80, 0x0 ;  /* 0x000000000000781c */ /* 0x000fe20003f0f018 */
[----:B------:R-:W-:Y:S01]  /*0360*/  FMUL R13, R13, R13 ;  /* 0x0000000d0d0d7220 */ /* 0x000fe20000400000 */
[----:B------:R-:W-:-:S02]  /*0370*/  PRMT R5, R5, 0x7632, R5 ;  /* 0x0000763205057816 */ /* 0x000fc40000000005 */
[----:B------:R-:W-:Y:S02]  /*0380*/  SEL R9, R9, RZ, P3 ;  /* 0x000000ff09097207 */ /* 0x000fe40001800000 */
[----:B------:R-:W-:Y:S02]  /*0390*/  FSEL R13, R13, -RZ, P3 ;  /* 0x800000ff0d0d7208 */ /* 0x000fe40001800000 */
[----:B------:R-:W-:Y:S02]  /*03a0*/  SEL R6, R6, RZ, !P0 ;  /* 0x000000ff06067207 */ /* 0x000fe40004000000 */
[----:B------:R-:W-:Y:S01]  /*03b0*/  SEL R10, R10, RZ, P3 ;  /* 0x000000ff0a0a7207 */ /* 0x000fe20001800000 */
[----:B------:R-:W-:Y:S01]  /*03c0*/  FADD R13, R4, R13 ;  /* 0x0000000d040d7221 */ /* 0x000fe20000000000 */
[----:B------:R-:W-:Y:S02]  /*03d0*/  SHF.L.U32 R5, R5, 0x10, RZ ;  /* 0x0000001005057819 */ /* 0x000fe400000006ff */
[C---:B------:R-:W-:Y:S01]  /*03e0*/  SHF.L.U32 R14, R9.reuse, 0x10, RZ ;  /* 0x00000010090e7819 */ /* 0x040fe200000006ff */
[----:B------:R-:W-:Y:S01]  /*03f0*/  IMAD.U32 R4, R10, 0x10000, RZ ;  /* 0x000100000a047824 */ /* 0x000fe200078e00ff */
[----:B------:R-:W-:Y:S01]  /*0400*/  PRMT R9, R9, 0x7632, R9 ;  /* 0x0000763209097816 */ /* 0x000fe20000000009 */
[----:B------:R-:W-:Y:S01]  /*0410*/  FMUL R5, R5, R5 ;  /* 0x0000000505057220 */ /* 0x000fe20000400000 */
[----:B------:R-:W-:Y:S01]  /*0420*/  SHF.L.U32 R3, R6, 0x10, RZ ;  /* 0x0000001006037819 */ /* 0x000fe200000006ff */
[----:B------:R-:W-:Y:S01]  /*0430*/  FMUL R14, R14, R14 ;  /* 0x0000000e0e0e7220 */ /* 0x000fe20000400000 */
[----:B------:R-:W-:Y:S01]  /*0440*/  PLOP3.LUT P0, PT, PT, PT, UP1, 0x40, 0x0 ;  /* 0x000000000000781c */ /* 0x000fe20003f0e818 */
[----:B------:R-:W-:Y:S01]  /*0450*/  IMAD.U32 R9, R9, 0x10000, RZ ;  /* 0x0001000009097824 */ /* 0x000fe200078e00ff */
[----:B------:R-:W-:Y:S01]  /*0460*/  FSEL R12, R12, -RZ, P3 ;  /* 0x800000ff0c0c7208 */ /* 0x000fe20001800000 */
[----:B------:R-:W-:Y:S01]  /*0470*/  FMUL R3, R3, R3 ;  /* 0x0000000303037220 */ /* 0x000fe20000400000 */
[----:B------:R-:W-:Y:S01]  /*0480*/  FMUL R4, R4, R4 ;  /* 0x0000000404047220 */ /* 0x000fe20000400000 */
[----:B------:R-:W-:Y:S01]  /*0490*/  FSEL R17, R8, RZ, P5 ;  /* 0x000000ff08117208 */ /* 0x000fe20002800000 */
[----:B------:R-:W-:Y:S01]  /*04a0*/  FMUL R9, R9, R9 ;  /* 0x0000000909097220 */ /* 0x000fe20000400000 */
[----:B------:R-:W-:Y:S01]  /*04b0*/  PLOP3.LUT P1, PT, PT, PT, UP1, 0x40, 0x0 ;  /* 0x000000000000781c */ /* 0x000fe20003f2e818 */
[----:B------:R-:W-:Y:S01]  /*04c0*/  FADD R12, R15, R12 ;  /* 0x0000000c0f0c7221 */ /* 0x000fe20000000000 */
[----:B------:R-:W-:-:S02]  /*04d0*/  FSEL R8, R5, RZ, P0 ;  /* 0x000000ff05087208 */ /* 0x000fc40000000000 */
[----:B------:R-:W-:Y:S01]  /*04e0*/  PLOP3.LUT P0, PT, PT, PT, UP1, 0x80, 0x0 ;  /* 0x000000000000781c */ /* 0x000fe20003f0f018 */
[----:B------:R-:W-:Y:S01]  /*04f0*/  FADD R13, R12, R13 ;  /* 0x0000000d0c0d7221 */ /* 0x000fe20000000000 */
[----:B------:R-:W-:Y:S02]  /*0500*/  FSEL R14, R14, -RZ, P3 ;  /* 0x800000ff0e0e7208 */ /* 0x000fe40001800000 */
[----:B------:R-:W-:Y:S02]  /*0510*/  PRMT R6, R6, 0x7632, R6 ;  /* 0x0000763206067816 */ /* 0x000fe40000000006 */
[----:B------:R-:W-:Y:S01]  /*0520*/  PRMT R10, R10, 0x7632, R10 ;  /* 0x000076320a0a7816 */ /* 0x000fe2000000000a */
[----:B------:R-:W-:Y:S01]  /*0530*/  FADD R14, R17, R14 ;  /* 0x0000000e110e7221 */ /* 0x000fe20000000000 */
[----:B------:R-:W-:Y:S01]  /*0540*/  FSEL R3, R3, RZ, P1 ;  /* 0x000000ff03037208 */ /* 0x000fe20000800000 */
[----:B------:R-:W-:Y:S01]  /*0550*/  IMAD.U32 R6, R6, 0x10000, RZ ;  /* 0x0001000006067824 */ /* 0x000fe200078e00ff */
[----:B------:R-:W-:Y:S01]  /*0560*/  FSEL R4, R4, -RZ, P3 ;  /* 0x800000ff04047208 */ /* 0x000fe20001800000 */
[----:B------:R-:W-:Y:S01]  /*0570*/  FADD R14, R14, R13 ;  /* 0x0000000d0e0e7221 */ /* 0x000fe20000000000 */
[----:B------:R-:W-:Y:S01]  /*0580*/  SEL R7, R7, RZ, !P0 ;  /* 0x000000ff07077207 */ /* 0x000fe20004000000 */
[----:B------:R-:W-:Y:S01]  /*0590*/  FMUL R6, R6, R6 ;  /* 0x0000000606067220 */ /* 0x000fe20000400000 */
[----:B------:R-:W-:Y:S01]  /*05a0*/  SEL R11, R11, RZ, P3 ;  /* 0x000000ff0b0b7207 */ /* 0x000fe20001800000 */
[----:B------:R-:W-:Y:S01]  /*05b0*/  FADD R5, R3, R4 ;  /* 0x0000000403057221 */ /* 0x000fe20000000000 */
[----:B------:R-:W-:-:S02]  /*05c0*/  FSEL R9, R9, -RZ, P3 ;  /* 0x800000ff09097208 */ /* 0x000fc40001800000 */
[----:B------:R-:W-:Y:S02]  /*05d0*/  SHF.L.U32 R10, R10, 0x10, RZ ;  /* 0x000000100a0a7819 */ /* 0x000fe400000006ff */
[----:B------:R-:W-:Y:S01]  /*05e0*/  PRMT R3, R7, 0x7632, R3 ;  /* 0x0000763207037816 */ /* 0x000fe20000000003 */
[----:B------:R-:W-:Y:S01]  /*05f0*/  FADD R9, R8, R9 ;  /* 0x0000000908097221 */ /* 0x000fe20000000000 */
[----:B------:R-:W-:Y:S01]  /*0600*/  SHF.L.U32 R4, R11, 0x10, RZ ;  /* 0x000000100b047819 */ /* 0x000fe200000006ff */
[----:B------:R-:W-:Y:S01]  /*0610*/  FMUL R10, R10, R10 ;  /* 0x0000000a0a0a7220 */ /* 0x000fe20000400000 */
[----:B------:R-:W-:Y:S01]  /*0620*/  SHF.L.U32 R7, R7, 0x10, RZ ;  /* 0x0000001007077819 */ /* 0x000fe200000006ff */
[----:B------:R-:W-:Y:S01]  /*0630*/  FADD R14, R9, R14 ;  /* 0x0000000e090e7221 */ /* 0x000fe20000000000 */
[----:B------:R-:W-:Y:S01]  /*0640*/  PRMT R11, R11, 0x7632, R11 ;  /* 0x000076320b0b7816 */ /* 0x000fe2000000000b */
[----:B------:R-:W-:Y:S01]  /*0650*/  IMAD.U32 R3, R3, 0x10000, RZ ;  /* 0x0001000003037824 */ /* 0x000fe200078e00ff */
[----:B------:R-:W-:Y:S01]  /*0660*/  PLOP3.LUT P0, PT, PT, PT, UP1, 0x40, 0x0 ;  /* 0x000000000000781c */ /* 0x000fe20003f0e818 */
[----:B------:R-:W-:Y:S01]  /*0670*/  FMUL R7, R7, R7 ;  /* 0x0000000707077220 */ /* 0x000fe20000400000 */
[----:B------:R-:W-:Y:S01]  /*0680*/  FMUL R4, R4, R4 ;  /* 0x0000000404047220 */ /* 0x000fe20000400000 */
[----:B------:R-:W-:Y:S01]  /*0690*/  IMAD.U32 R11, R11, 0x10000, RZ ;  /* 0x000100000b0b7824 */ /* 0x000fe200078e00ff */
[----:B------:R-:W-:Y:S01]  /*06a0*/  PLOP3.LUT P1, PT, PT, PT, UP1, 0x40, 0x0 ;  /* 0x000000000000781c */ /* 0x000fe20003f2e818 */
[----:B------:R-:W-:Y:S01]  /*06b0*/  FMUL R3, R3, R3 ;  /* 0x0000000303037220 */ /* 0x000fe20000400000 */
[----:B------:R-:W-:Y:S01]  /*06c0*/  FSEL R9, R6, RZ, P0 ;  /* 0x000000ff06097208 */ /* 0x000fe20000000000 */
[----:B------:R-:W-:Y:S01]  /*06d0*/  FMUL R11, R11, R11 ;  /* 0x0000000b0b0b7220 */ /* 0x000fe20000400000 */
[----:B------:R-:W-:Y:S01]  /*06e0*/  FSEL R10, R10, -RZ, P3 ;  /* 0x800000ff0a0a7208 */ /* 0x000fe20001800000 */
[----:B------:R-:W-:Y:S01]  /*06f0*/  FADD R5, R5, R14 ;  /* 0x0000000e05057221 */ /* 0x000fe20000000000 */
[----:B------:R-:W-:-:S02]  /*0700*/  PLOP3.LUT P4, PT, PT, PT, UP1, 0x40, 0x0 ;  /* 0x000000000000781c */ /* 0x000fc40003f8e818 */
[----:B------:R-:W-:Y:S01]  /*0710*/  FSEL R7, R7, RZ, P1 ;  /* 0x000000ff07077208 */ /* 0x000fe20000800000 */
[----:B------:R-:W-:Y:S01]  /*0720*/  FADD R10, R9, R10 ;  /* 0x0000000a090a7221 */ /* 0x000fe20000000000 */
[----:B------:R-:W-:Y:S02]  /*0730*/  FSEL R4, R4, -RZ, P3 ;  /* 0x800000ff04047208 */ /* 0x000fe40001800000 */
[----:B------:R-:W-:Y:S01]  /*0740*/  FSEL R6, R3, RZ, P4 ;  /* 0x000000ff03067208 */ /* 0x000fe20002000000 */
[----:B------:R-:W-:Y:S01]  /*0750*/  FADD R5, R10, R5 ;  /* 0x000000050a057221 */ /* 0x000fe20000000000 */
[----:B------:R-:W-:Y:S01]  /*0760*/  FSEL R11, R11, -RZ, P3 ;  /* 0x800000ff0b0b7208 */ /* 0x000fe20001800000 */
[----:B------:R-:W-:Y:S01]  /*0770*/  FADD R4, R7, R4 ;  /* 0x0000000407047221 */ /* 0x000fe20000000000 */
[C---:B------:R-:W-:Y:S02]  /*0780*/  LOP3.LUT P4, RZ, R0.reuse, 0x1f, RZ, 0xc0, !PT ;  /* 0x0000001f00ff7812 */ /* 0x040fe4000788c0ff */
[----:B------:R-:W-:Y:S01]  /*0790*/  ISETP.GE.AND P5, PT, R0, 0x8, PT ;  /* 0x000000080000780c */ /* 0x000fe20003fa6270 */
[----:B------:R-:W-:Y:S01]  /*07a0*/  FADD R11, R6, R11 ;  /* 0x0000000b060b7221 */ /* 0x000fe20000000000 */
[----:B------:R-:W-:Y:S01]  /*07b0*/  FADD R4, R4, R5 ;  /* 0x0000000504047221 */ /* 0x000fe20000000000 */
[----:B------:R-:W-:-:S02]  /*07c0*/  SHF.R.U32.HI R9, RZ, 0x3, R0 ;  /* 0x00000003ff097819 */ /* 0x000fc40000011600 */
[C---:B------:R-:W-:Y:S01]  /*07d0*/  LOP3.LUT P0, RZ, R0.reuse, 0x7, RZ, 0xc0, !PT ;  /* 0x0000000700ff7812 */ /* 0x040fe2000780c0ff */
[----:B------:R-:W-:Y:S01]  /*07e0*/  FADD R4, R11, R4 ;  /* 0x000000040b047221 */ /* 0x000fe20000000000 */
[----:B------:R-:W-:Y:S02]  /*07f0*/  LOP3.LUT R9, R9, 0x1c, RZ, 0xc0, !PT ;  /* 0x0000001c09097812 */ /* 0x000fe400078ec0ff */
[----:B------:R-:W-:Y:S02]  /*0800*/  ISETP.LT.AND P0, PT, R0, 0x8, !P0 ;  /* 0x000000080000780c */ /* 0x000fe40004701270 */
[----:B------:R-:W0:Y:S01]  /*0810*/  SHFL.BFLY PT, R3, R4, 0x10, 0x1f ;  /* 0x0e001f0004037f89 */ /* 0x000e2200000e0000 */
[----:B------:R-:W-:-:S04]  /*0820*/  PLOP3.LUT P1, PT, PT, PT, UP1, 0x40, 0x0 ;  /* 0x000000000000781c */ /* 0x000fc80003f2e818 */
[----:B------:R-:W-:Y:S01]  /*0830*/  ISETP.EQ.AND P1, PT, R16, RZ, P1 ;  /* 0x000000ff1000720c */ /* 0x000fe20000f22270 */
[----:B0-----:R-:W-:-:S05]  /*0840*/  FADD R3, R4, R3 ;  /* 0x0000000304037221 */ /* 0x001fca0000000000 */
[----:B------:R-:W0:Y:S02]  /*0850*/  SHFL.BFLY PT, R6, R3, 0x8, 0x1f ;  /* 0x0d001f0003067f89 */ /* 0x000e2400000e0000 */
[----:B0-----:R-:W-:-:S05]  /*0860*/  FADD R6, R3, R6 ;  /* 0x0000000603067221 */ /* 0x001fca0000000000 */
[----:B------:R-:W0:Y:S02]  /*0870*/  SHFL.BFLY PT, R5, R6, 0x4, 0x1f ;  /* 0x0c801f0006057f89 */ /* 0x000e2400000e0000 */
[----:B0-----:R-:W-:-:S05]  /*0880*/  FADD R5, R6, R5 ;  /* 0x0000000506057221 */ /* 0x001fca0000000000 */
[----:B------:R-:W0:Y:S02]  /*0890*/  SHFL.BFLY PT, R8, R5, 0x2, 0x1f ;  /* 0x0c401f0005087f89 */ /* 0x000e2400000e0000 */
[----:B0-----:R-:W-:-:S05]  /*08a0*/  FADD R8, R5, R8 ;  /* 0x0000000805087221 */ /* 0x001fca0000000000 */
[----:B------:R-:W0:Y:S02]  /*08b0*/  SHFL.BFLY PT, R7, R8, 0x1, 0x1f ;  /* 0x0c201f0008077f89 */ /* 0x000e2400000e0000 */
[----:B0-----:R-:W-:-:S05]  /*08c0*/  FADD R10, R8, R7 ;  /* 0x00000007080a7221 */ /* 0x001fca0000000000 */
[----:B------:R-:W-:Y:S04]  /*08d0*/  @!P4 STS [R9], R10 ;  /* 0x0000000a0900c388 */ /* 0x000fe80000000800 */
[----:B------:R-:W-:Y:S06]  /*08e0*/  BAR.SYNC 0x0 ;  /* 0x0000000000007b1d */ /* 0x000fec0000000000 */
[----:B------:R-:W0:Y:S04]  /*08f0*/  @!P5 LDS R2, [R0.X4] ;  /* 0x000000000002d984 */ /* 0x000e280000004800 */
[----:B0-----:R-:W0:Y:S02]  /*0900*/  SHFL.BFLY PT, R3, R2, 0x4, 0x1f ;  /* 0x0c801f0002037f89 */ /* 0x001e2400000e0000 */
[----:B0-----:R-:W-:-:S05]  /*0910*/  FADD R3, R2, R3 ;  /* 0x0000000302037221 */ /* 0x001fca0000000000 */
[----:B------:R-:W0:Y:S02]  /*0920*/  SHFL.BFLY PT, R4, R3, 0x2, 0x1f ;  /* 0x0c401f0003047f89 */ /* 0x000e2400000e0000 */
[----:B0-----:R-:W-:Y:S01]  /*0930*/  FADD R4, R3, R4 ;  /* 0x0000000403047221 */ /* 0x001fe20000000000 */
[----:B------:R-:W-:-:S04]  /*0940*/  MOV R3, UR5 ;  /* 0x0000000500037c02 */ /* 0x000fc80008000f00 */
[----:B------:R-:W0:Y:S02]  /*0950*/  SHFL.BFLY PT, R5, R4, 0x1, 0x1f ;  /* 0x0c201f0004057f89 */ /* 0x000e2400000e0000 */
[----:B0-----:R-:W-:Y:S01]  /*0960*/  FADD R5, R4, R5 ;  /* 0x0000000504057221 */ /* 0x001fe20000000000 */
[----:B------:R-:W-:-:S04]  /*0970*/  IMAD.U32 R4, RZ, RZ, UR6 ;  /* 0x00000006ff047e24 */ /* 0x000fc8000f8e00ff */
[----:B------:R-:W-:Y:S04]  /*0980*/  @P0 STS [R0.X4], R5 ;  /* 0x0000000500000388 */ /* 0x000fe80000004800 */
[----:B------:R-:W-:Y:S06]  /*0990*/  BAR.SYNC 0x0 ;  /* 0x0000000000007b1d */ /* 0x000fec0000000000 */
[----:B------:R-:W0:Y:S01]  /*09a0*/  LDS R6, [RZ] ;  /* 0x00000000ff067984 */ /* 0x000e220000000800 */
[----:B------:R-:W-:-:S03]  /*09b0*/  MOV R5, UR7 ;  /* 0x0000000700057c02 */ /* 0x000fc60008000f00 */
[----:B------:R-:W-:Y:S06]  /*09c0*/  BAR.SYNC 0x0 ;  /* 0x0000000000007b1d */ /* 0x000fec0000000000 */
[----:B0-----:R-:W-:Y:S04]  /*09d0*/  STS [RZ], R6 ;  /* 0x00000006ff007388 */ /* 0x001fe80000000800 */
[----:B------:R-:W-:Y:S06]  /*09e0*/  BAR.SYNC 0x0 ;  /* 0x0000000000007b1d */ /* 0x000fec0000000000 */
[----:B------:R-:W0:Y:S02]  /*09f0*/  LDS R2, [RZ] ;  /* 0x00000000ff027984 */ /* 0x000e240000000800 */
[----:B0-----:R-:W-:Y:S01]  /*0a00*/  FFMA R7, R2, R27, 9.9999997473787516356e-06 ;  /* 0x3727c5ac02077423 */ /* 0x001fe2000000001b */
[----:B------:R-:W-:-:S05]  /*0a10*/  IMAD.U32 R2, RZ, RZ, UR4 ;  /* 0x00000004ff027e24 */ /* 0x000fca000f8e00ff */
[----:B------:R-:W0:Y:S01]  /*0a20*/  MUFU.RSQ R7, R7 ;  /* 0x0000000700077308 */ /* 0x000e220000001400 */
[----:B------:R-:W-:Y:S06]  /*0a30*/  BAR.SYNC 0x0 ;  /* 0x0000000000007b1d */ /* 0x000fec0000000000 */
[----:B0-----:R0:W-:Y:S04]  /*0a40*/  @P1 STG.E [R2.64], R7 ;  /* 0x0000000702001986 */ /* 0x0011e8000c10190a */
[----:B------:R1:W2:Y:S01]  /*0a50*/  @!P6 LDG.E.EL R8, [R4.64] ;  /* 0x0000000a0408e981 */ /* 0x0002a2000c2e1900 */
[----:B------:R-:W-:Y:S01]  /*0a60*/  PLOP3.LUT P6, PT, PT, PT, UP1, 0x80, 0x0 ;  /* 0x000000000000781c */ /* 0x000fe20003fcf018 */
[----:B------:R-:W-:Y:S01]  /*0a70*/  UMOV UR4, URZ ;  /* 0x0000003f00047c82 */ /* 0x000fe20008000000 */
[----:B------:R-:W-:Y:S01]  /*0a80*/  FFMA R27, R6, R27, 9.9999997473787516356e-06 ;  /* 0x3727c5ac061b7423 */ /* 0x000fe2000000001b */
[----:B------:R-:W-:Y:S01]  /*0a90*/  IMAD.MOV.U32 R26, RZ, RZ, RZ ;  /* 0x000000ffff1a7224 */ /* 0x000fe200078e00ff */
[----:B------:R-:W-:Y:S01]  /*0aa0*/  CS2R R24, SRZ ;  /* 0x0000000000187805 */ /* 0x000fe2000001ff00 */
[----:B------:R-:W-:Y:S01]  /*0ab0*/  MOV R6, RZ ;  /* 0x000000ff00067202 */ /* 0x000fe20000000f00 */
[----:B------:R-:W-:Y:S01]  /*0ac0*/  UPLOP3.LUT UP0, UPT, UPT, UPT, UPT, 0x80, 0x0 ;  /* 0x000000000000789c */ /* 0x000fe20003f0f070 */
[----:B0-----:R-:W-:Y:S01]  /*0ad0*/  CS2R R2, SRZ ;  /* 0x0000000000027805 */ /* 0x001fe2000001ff00 */
[----:B------:R-:W0:Y:S01]  /*0ae0*/  MUFU.RSQ R27, R27 ;  /* 0x0000001b001b7308 */ /* 0x000e220000001400 */
[----:B-1----:R-:W-:Y:S01]  /*0af0*/  CS2R R4, SRZ ;  /* 0x0000000000047805 */ /* 0x002fe2000001ff00 */
[----:B------:R-:W-:-:S03]  /*0b00*/  UMOV UR5, URZ ;  /* 0x0000003f00057c82 */ /* 0x000fc60008000000 */
[----:B0-2---:R1:W2:Y:S01]  /*0b10*/  @!P6 R2UR UR4, R8 ;  /* 0x000000000804e3c2 */ /* 0x0052a200000e0000 */
[----:B------:R-:W-:-:S07]  /*0b20*/  DEPBAR.LE SB1, 0x0, {2} ;  /* 0x000090040000791a */ /* 0x000fce0000000000 */
.L_x_0:
[C---:B------:R-:W-:Y:S01]  /*0b30*/  IADD3 R7, P6, R28.reuse, UR5, RZ ;  /* 0x000000051c077c10 */ /* 0x040fe2000ffde0ff */
[----:B0-----:R-:W-:Y:S01]  /*0b40*/  CS2R R10, SRZ ;  /* 0x00000000000a7805 */ /* 0x001fe2000001ff00 */
[----:B------:R-:W-:Y:S02]  /*0b50*/  LOP3.LUT R44, R28, UR5, RZ, 0xfc, !PT ;  /* 0x000000051c2c7c12 */ /* 0x000fe4000f8efcff */
[----:B------:R-:W-:Y:S01]  /*0b60*/  SHF.L.U32 R38, R7, 0x2, RZ ;  /* 0x0000000207267819 */ /* 0x000fe200000006ff */
[----:B------:R-:W-:-:S03]  /*0b70*/  IMAD.X R8, RZ, RZ, RZ, P6 ;  /* 0x000000ffff087224 */ /* 0x000fc600030e06ff */
[----:B------:R-:W-:Y:S02]  /*0b80*/  IADD3 R34, P6, R38, c[0x0][0x178], RZ ;  /* 0x00005e0026227a10 */ /* 0x000fe40007fde0ff */
[----:B------:R-:W-:Y:S01]  /*0b90*/  SHF.L.U64.HI R8, R7, 0x2, R8 ;  /* 0x0000000207087819 */ /* 0x000fe20000010208 */
[----:B------:R-:W-:-:S03]  /*0ba0*/  IMAD.MOV.U32 R7, RZ, RZ, 0x4 ;  /* 0x00000004ff077424 */ /* 0x000fc600078e00ff */
[----:B------:R-:W-:Y:S01]  /*0bb0*/  IADD3.X R35, R8, c[0x0][0x17c], RZ, P6, !PT ;  /* 0x00005f0008237a10 */ /* 0x000fe200037fe4ff */
[----:B------:R-:W-:Y:S01]  /*0bc0*/  IMAD.WIDE.U32 R20, R44, R7, c[0x0][0x178] ;  /* 0x00005e002c147625 */ /* 0x000fe200078e0007 */
[----:B------:R-:W-:-:S04]  /*0bd0*/  IADD3 R38, P6, R38, c[0x0][0x190], RZ ;  /* 0x0000640026267a10 */ /* 0x000fc80007fde0ff */
[----:B------:R-:W-:Y:S02]  /*0be0*/  IADD3.X R39, R8, c[0x0][0x194], RZ, P6, !PT ;  /* 0x0000650008277a10 */ /* 0x000fe400037fe4ff */
[C---:B------:R-:W-:Y:S01]  /*0bf0*/  ISETP.GE.U32.AND P6, PT, R44.reuse, 0x900, PT ;  /* 0x000009002c00780c */ /* 0x040fe20003fc6070 */
[----:B------:R-:W-:Y:S01]  /*0c00*/  CS2R R8, SRZ ;  /* 0x0000000000087805 */ /* 0x000fe2000001ff00 */
[----:B------:R-:W-:Y:S01]  /*0c10*/  CS2R R12, SRZ ;  /* 0x00000000000c7805 */ /* 0x000fe2000001ff00 */
[----:B------:R-:W-:Y:S01]  /*0c20*/  CS2R R14, SRZ ;  /* 0x00000000000e7805 */ /* 0x000fe2000001ff00 */
[----:B------:R-:W-:Y:S01]  /*0c30*/  CS2R R16, SRZ ;  /* 0x0000000000107805 */ /* 0x000fe2000001ff00 */
[----:B------:R-:W-:Y:S01]  /*0c40*/  CS2R R18, SRZ ;  /* 0x0000000000127805 */ /* 0x000fe2000001ff00 */
[----:B------:R-:W-:Y:S01]  /*0c50*/  CS2R R22, SRZ ;  /* 0x0000000000167805 */ /* 0x000fe2000001ff00 */
[----:B------:R-:W-:-:S06]  /*0c60*/  IMAD.WIDE.U32 R36, R44, R7, c[0x0][0x190] ;  /* 0x000064002c247625 */ /* 0x000fcc00078e0007 */
[----:B------:R0:W2:Y:S04]  /*0c70*/  @!P6 LDG.E.EL.128 R8, [R20.64] ;  /* 0x0000000a1408e981 */ /* 0x0000a8000c2e1d00 */
[----:B------:R-:W3:Y:S04]  /*0c80*/  @!P6 LDG.E.EL.128 R12, [R36.64] ;  /* 0x0000000a240ce981 */ /* 0x000ee8000c2e1d00 */
[----:B------:R1:W4:Y:S01]  /*0c90*/  @!P6 LDG.E.EL.128 R16, [R34.64+0x10] ;  /* 0x0000100a2210e981 */ /* 0x000322000c2e1d00 */
[----:B0-----:R-:W-:-:S06]  /*0ca0*/  CS2R R20, SRZ ;  /* 0x0000000000147805 */ /* 0x001fcc000001ff00 */
[----:B------:R-:W5:Y:S01]  /*0cb0*/  @!P6 LDG.E.EL.128 R20, [R38.64+0x10] ;  /* 0x0000100a2614e981 */ /* 0x000f62000c2e1d00 */
[----:B--2---:R-:W-:Y:S01]  /*0cc0*/  SEL R29, R8, RZ, !P6 ;  /* 0x000000ff081d7207 */ /* 0x004fe20007000000 */
[----:B------:R-:W-:Y:S01]  /*0cd0*/  IMAD.U32 R8, RZ, RZ, UR9 ;  /* 0x00000009ff087e24 */ /* 0x000fe2000f8e00ff */
[----:B------:R-:W-:Y:S02]  /*0ce0*/  SEL R31, R9, RZ, !P6 ;  /* 0x000000ff091f7207 */ /* 0x000fe40007000000 */
[----:B------:R-:W-:Y:S02]  /*0cf0*/  SEL R32, R10, RZ, !P6 ;  /* 0x000000ff0a207207 */ /* 0x000fe40007000000 */
[----:B------:R-:W-:Y:S02]  /*0d00*/  SEL R30, R11, RZ, !P6 ;  /* 0x000000ff0b1e7207 */ /* 0x000fe40007000000 */
[----:B---3--:R-:W-:Y:S01]  /*0d10*/  SEL R40, R12, RZ, !P6 ;  /* 0x000000ff0c287207 */ /* 0x008fe20007000000 */
[----:B------:R-:W-:Y:S01]  /*0d20*/  CS2R R10, SRZ ;  /* 0x00000000000a7805 */ /* 0x000fe2000001ff00 */
[----:B-1----:R-:W-:-:S02]  /*0d30*/  SEL R34, R13, RZ, !P6 ;  /* 0x000000ff0d227207 */ /* 0x002fc40007000000 */
[----:B------:R-:W-:Y:S02]  /*0d40*/  SEL R43, R14, RZ, !P6 ;  /* 0x000000ff0e2b7207 */ /* 0x000fe40007000000 */
[----:B------:R-:W-:Y:S02]  /*0d50*/  SEL R45, R15, RZ, !P6 ;  /* 0x000000ff0f2d7207 */ /* 0x000fe40007000000 */
[----:B----4-:R-:W-:Y:S02]  /*0d60*/  SEL R36, R16, RZ, !P6 ;  /* 0x000000ff10247207 */ /* 0x010fe40007000000 */
[----:B------:R-:W-:Y:S02]  /*0d70*/  SEL R33, R17, RZ, !P6 ;  /* 0x000000ff11217207 */ /* 0x000fe40007000000 */
[----:B------:R-:W-:Y:S02]  /*0d80*/  SEL R35, R18, RZ, !P6 ;  /* 0x000000ff12237207 */ /* 0x000fe40007000000 */
[----:B------:R-:W-:-:S02]  /*0d90*/  SEL R37, R19, RZ, !P6 ;  /* 0x000000ff13257207 */ /* 0x000fc40007000000 */
[----:B------:R-:W-:Y:S02]  /*0da0*/  MOV R9, UR9 ;  /* 0x0000000900097c02 */ /* 0x000fe40008000f00 */
[----:B-----5:R-:W-:Y:S02]  /*0db0*/  SEL R38, R20, RZ, !P6 ;  /* 0x000000ff14267207 */ /* 0x020fe40007000000 */
[----:B------:R-:W-:Y:S01]  /*0dc0*/  SEL R39, R21, RZ, !P6 ;  /* 0x000000ff15277207 */ /* 0x000fe20007000000 */
[----:B------:R-:W-:Y:S01]  /*0dd0*/  IMAD R20, R9, 0x900, R44 ;  /* 0x0000090009147824 */ /* 0x000fe200078e022c */
[----:B------:R-:W-:Y:S02]  /*0de0*/  SEL R41, R22, RZ, !P6 ;  /* 0x000000ff16297207 */ /* 0x000fe40007000000 */
[----:B------:R-:W-:Y:S02]  /*0df0*/  SEL R42, R23, RZ, !P6 ;  /* 0x000000ff172a7207 */ /* 0x000fe40007000000 */
[----:B------:R-:W-:-:S02]  /*0e00*/  ISETP.LT.AND P6, PT, R8, 0x4, !P6 ;  /* 0x000000040800780c */ /* 0x000fc400077c1270 */
[----:B------:R-:W-:Y:S01]  /*0e10*/  MOV R19, 0x2 ;  /* 0x0000000200137802 */ /* 0x000fe20000000f00 */
[----:B------:R-:W-:Y:S01]  /*0e20*/  CS2R R8, SRZ ;  /* 0x0000000000087805 */ /* 0x000fe2000001ff00 */
[----:B------:R-:W-:Y:S01]  /*0e30*/  CS2R R12, SRZ ;  /* 0x00000000000c7805 */ /* 0x000fe2000001ff00 */
[----:B------:R-:W-:Y:S01]  /*0e40*/  CS2R R14, SRZ ;  /* 0x00000000000e7805 */ /* 0x000fe2000001ff00 */
[----:B------:R-:W-:-:S04]  /*0e50*/  IMAD.WIDE R16, R20, R7, c[0x0][0x198] ;  /* 0x0000660014107625 */ /* 0x000fc800078e0207 */
[----:B------:R-:W-:-:S03]  /*0e60*/  IMAD.WIDE R22, R20, R19, c[0x0][0x180] ;  /* 0x0000600014167625 */ /* 0x000fc600078e0213 */
[----:B------:R-:W2:Y:S04]  /*0e70*/  @P6 LDG.E.EF.128 R12, [R16.64] ;  /* 0x0000000a100c6981 */ /* 0x000ea8000c0e1d00 */
[----:B------:R-:W3:Y:S01]  /*0e80*/  @P6 LDG.E.EF.128 R8, [R22.64] ;  /* 0x0000000a16086981 */ /* 0x000ee2000c0e1d00 */
[----:B--2---:R-:W-:Y:S02]  /*0e90*/  SEL R16, R15, RZ, P6 ;  /* 0x000000ff0f107207 */ /* 0x004fe40003000000 */
[----:B---3--:R-:W-:Y:S02]  /*0ea0*/  SEL R9, R9, RZ, P6 ;  /* 0x000000ff09097207 */ /* 0x008fe40003000000 */
[----:B------:R-:W-:Y:S02]  /*0eb0*/  SEL R44, R8, RZ, P6 ;  /* 0x000000ff082c7207 */ /* 0x000fe40003000000 */
[----:B------:R-:W-:Y:S01]  /*0ec0*/  SEL R18, R12, RZ, P6 ;  /* 0x000000ff0c127207 */ /* 0x000fe20003000000 */
[C---:B------:R-:W-:Y:S01]  /*0ed0*/  IMAD.U32 R22, R9.reuse, 0x10000, RZ ;  /* 0x0001000009167824 */ /* 0x040fe200078e00ff */
[----:B------:R-:W-:Y:S01]  /*0ee0*/  PRMT R21, R9, 0x7632, R21 ;  /* 0x0000763209157816 */ /* 0x000fe20000000015 */
[----:B------:R-:W-:Y:S01]  /*0ef0*/  FMUL R9, R16, 48 ;  /* 0x4240000010097820 */ /* 0x000fe20000400000 */
[----:B------:R-:W-:-:S02]  /*0f00*/  SEL R8, R14, RZ, P6 ;  /* 0x000000ff0e087207 */ /* 0x000fc40003000000 */
[----:B------:R-:W-:Y:S02]  /*0f10*/  SHF.L.U32 R16, R44, 0x10, RZ ;  /* 0x000000102c107819 */ /* 0x000fe400000006ff */
[----:B------:R-:W-:Y:S01]  /*0f20*/  SHF.L.U32 R23, R21, 0x10, RZ ;  /* 0x0000001015177819 */ /* 0x000fe200000006ff */
[----:B------:R-:W-:Y:S01]  /*0f30*/  FMUL R21, R18, 48 ;  /* 0x4240000012157820 */ /* 0x000fe20000400000 */
[----:B------:R-:W-:Y:S01]  /*0f40*/  FMUL R18, R8, 48 ;  /* 0x4240000008127820 */ /* 0x000fe20000400000 */
[----:B------:R-:W-:Y:S01]  /*0f50*/  FADD R15, R40, 1 ;  /* 0x3f800000280f7421 */ /* 0x000fe20000000000 */
[----:B------:R-:W-:Y:S01]  /*0f60*/  FMUL R8, R16, UR4 ;  /* 0x0000000410087c20 */ /* 0x000fe20008400000 */
[----:B------:R-:W-:Y:S01]  /*0f70*/  FADD R12, R45, 1 ;  /* 0x3f8000002d0c7421 */ /* 0x000fe20000000000 */
[----:B------:R-:W-:Y:S02]  /*0f80*/  FMUL R16, R23, UR4 ;  /* 0x0000000417107c20 */ /* 0x000fe40008400000 */
[----:B------:R-:W-:Y:S01]  /*0f90*/  FFMA R15, R8, R15, R21 ;  /* 0x0000000f080f7223 */ /* 0x000fe20000000015 */
[----:B------:R-:W-:Y:S01]  /*0fa0*/  IADD3 R21, R28, 0x4, RZ ;  /* 0x000000041c157810 */ /* 0x000fe20007ffe0ff */
[----:B------:R-:W-:Y:S01]  /*0fb0*/  FADD R14, R43, 1 ;  /* 0x3f8000002b0e7421 */ /* 0x000fe20000000000 */
[----:B------:R-:W-:Y:S01]  /*0fc0*/  FMUL R17, R22, UR4 ;  /* 0x0000000416117c20 */ /* 0x000fe20008400000 */
[----:B------:R-:W-:Y:S01]  /*0fd0*/  FFMA R12, R16, R12, R9 ;  /* 0x0000000c100c7223 */ /* 0x000fe20000000009 */
[----:B------:R-:W-:Y:S01]  /*0fe0*/  LOP3.LUT R21, R21, UR5, RZ, 0xfc, !PT ;  /* 0x0000000515157c12 */ /* 0x000fe2000f8efcff */
[----:B------:R-:W-:Y:S01]  /*0ff0*/  IMAD.U32 R40, RZ, RZ, UR9 ;  /* 0x00000009ff287e24 */ /* 0x000fe2000f8e00ff */
[----:B------:R-:W-:Y:S01]  /*1000*/  FFMA R14, R17, R14, R18 ;  /* 0x0000000e110e7223 */ /* 0x000fe20000000012 */
[----:B------:R-:W-:Y:S01]  /*1010*/  IMAD.WIDE R8, R20, R19, c[0x0][0x170] ;  /* 0x00005c0014087625 */ /* 0x000fe200078e0213 */
[----:B------:R-:W-:Y:S01]  /*1020*/  CS2R R16, SRZ ;  /* 0x0000000000107805 */ /* 0x000fe2000001ff00 */
[----:B------:R-:W-:-:S02]  /*1030*/  CS2R R18, SRZ ;  /* 0x0000000000127805 */ /* 0x000fc4000001ff00 */
[----:B------:R-:W-:Y:S01]  /*1040*/  IMAD R40, R40, 0x900, R21 ;  /* 0x0000090028287824 */ /* 0x000fe200078e0215 */
[----:B------:R-:W-:Y:S01]  /*1050*/  CS2R R22, SRZ ;  /* 0x0000000000167805 */ /* 0x000fe2000001ff00 */
[----:B------:R-:W-:Y:S02]  /*1060*/  CS2R R20, SRZ ;  /* 0x0000000000147805 */ /* 0x000fe4000001ff00 */
[----:B------:R0:W2:Y:S02]  /*1070*/  @P6 LDG.E.EF.128 R16, [R8.64] ;  /* 0x0000000a08106981 */ /* 0x0000a4000c0e1d00 */
[----:B0-----:R-:W-:-:S05]  /*1080*/  IMAD.WIDE R8, R40, R7, c[0x0][0x198] ;  /* 0x0000660028087625 */ /* 0x001fca00078e0207 */
[----:B------:R0:W3:Y:S01]  /*1090*/  @P6 LDG.E.EF.128 R20, [R8.64] ;  /* 0x0000000a08146981 */ /* 0x0000e2000c0e1d00 */
[----:B------:R-:W-:Y:S02]  /*10a0*/  PRMT R44, R44, 0x7632, R44 ;  /* 0x000076322c2c7816 */ /* 0x000fe4000000002c */
[----:B------:R-:W-:Y:S02]  /*10b0*/  SEL R13, R13, RZ, P6 ;  /* 0x000000ff0d0d7207 */ /* 0x000fe40003000000 */
[----:B------:R-:W-:Y:S01]  /*10c0*/  SHF.L.U32 R44, R44, 0x10, RZ ;  /* 0x000000102c2c7819 */ /* 0x000fe200000006ff */
[----:B------:R-:W-:Y:S02]  /*10d0*/  FADD R43, R34, 1 ;  /* 0x3f800000222b7421 */ /* 0x000fe40000000000 */
[----:B------:R-:W-:Y:S01]  /*10e0*/  FMUL R45, R13, 48 ;  /* 0x424000000d2d7820 */ /* 0x000fe20000400000 */
[----:B------:R-:W-:Y:S01]  /*10f0*/  SEL R13, R11, RZ, P6 ;  /* 0x000000ff0b0d7207 */ /* 0x000fe20003000000 */
[----:B------:R-:W-:-:S04]  /*1100*/  FMUL R34, R44, UR4 ;  /* 0x000000042c227c20 */ /* 0x000fc80008400000 */
[----:B------:R-:W-:Y:S01]  /*1110*/  FFMA R11, R34, R43, R45 ;  /* 0x0000002b220b7223 */ /* 0x000fe2000000002d */
[----:B------:R-:W-:-:S04]  /*1120*/  PRMT R34, R13, 0x7632, R34 ;  /* 0x000076320d227816 */ /* 0x000fc80000000022 */
[----:B0-----:R-:W-:Y:S01]  /*1130*/  SHF.L.U32 R9, R34, 0x10, RZ ;  /* 0x0000001022097819 */ /* 0x001fe200000006ff */
[----:B------:R-:W-:Y:S01]  /*1140*/  FADD R42, R42, 1 ;  /* 0x3f8000002a2a7421 */ /* 0x000fe20000000000 */
[----:B------:R-:W-:-:S03]  /*1150*/  SEL R10, R10, RZ, P6 ;  /* 0x000000ff0a0a7207 */ /* 0x000fc60003000000 */
[----:B------:R-:W-:Y:S01]  /*1160*/  FMUL R9, R9, UR4 ;  /* 0x0000000409097c20 */ /* 0x000fe20008400000 */
[----:B------:R-:W-:Y:S01]  /*1170*/  FADD R41, R41, 1 ;  /* 0x3f80000029297421 */ /* 0x000fe20000000000 */
[----:B------:R-:W-:Y:S01]  /*1180*/  FADD R38, R38, 1 ;  /* 0x3f80000026267421 */ /* 0x000fe20000000000 */
[----:B------:R-:W-:Y:S01]  /*1190*/  FADD R31, R31, 1 ;  /* 0x3f8000001f1f7421 */ /* 0x000fe20000000000 */
[----:B------:R-:W-:Y:S01]  /*11a0*/  FADD R29, R29, 1 ;  /* 0x3f8000001d1d7421 */ /* 0x000fe20000000000 */
[----:B------:R-:W-:Y:S01]  /*11b0*/  FADD R30, R30, 1 ;  /* 0x3f8000001e1e7421 */ /* 0x000fe20000000000 */
[----:B------:R-:W-:Y:S01]  /*11c0*/  FADD R36, R36, 1 ;  /* 0x3f80000024247421 */ /* 0x000fe20000000000 */
[----:B------:R-:W-:Y:S01]  /*11d0*/  FADD R33, R33, 1 ;  /* 0x3f80000021217421 */ /* 0x000fe20000000000 */
[----:B------:R-:W-:Y:S01]  /*11e0*/  FADD R35, R35, 1 ;  /* 0x3f80000023237421 */ /* 0x000fe20000000000 */
[----:B------:R-:W-:Y:S06]  /*11f0*/  BAR.SYNC 0x0 ;  /* 0x0000000000007b1d */ /* 0x000fec0000000000 */
[----:B---3--:R-:W-:-:S02]  /*1200*/  SEL R23, R23, RZ, P6 ;  /* 0x000000ff17177207 */ /* 0x008fc40003000000 */
[----:B------:R-:W-:-:S03]  /*1210*/  SEL R8, R21, RZ, P6 ;  /* 0x000000ff15087207 */ /* 0x000fc60003000000 */
[----:B------:R-:W-:Y:S01]  /*1220*/  FMUL R34, R23, 48 ;  /* 0x4240000017227820 */ /* 0x000fe20000400000 */
[----:B------:R-:W-:-:S03]  /*1230*/  IMAD.U32 R23, R13, 0x10000, RZ ;  /* 0x000100000d177824 */ /* 0x000fc600078e00ff */
[----:B------:R-:W-:Y:S01]  /*1240*/  FFMA R21, R9, R42, R34 ;  /* 0x0000002a09157223 */ /* 0x000fe20000000022 */
[C---:B------:R-:W-:Y:S02]  /*1250*/  PRMT R9, R10.reuse, 0x7632, R9 ;  /* 0x000076320a097816 */ /* 0x040fe40000000009 */
[----:B------:R-:W-:Y:S02]  /*1260*/  SHF.L.U32 R13, R10, 0x10, RZ ;  /* 0x000000100a0d7819 */ /* 0x000fe400000006ff */
[----:B------:R-:W-:Y:S01]  /*1270*/  SHF.L.U32 R40, R9, 0x10, RZ ;  /* 0x0000001009287819 */ /* 0x000fe200000006ff */
[----:B------:R-:W-:Y:S01]  /*1280*/  FMUL R34, R8, 48 ;  /* 0x4240000008227820 */ /* 0x000fe20000400000 */
[----:B------:R-:W-:Y:S01]  /*1290*/  SEL R22, R22, RZ, P6 ;  /* 0x000000ff16167207 */ /* 0x000fe20003000000 */
[----:B------:R-:W-:Y:S01]  /*12a0*/  FMUL R9, R13, UR4 ;  /* 0x000000040d097c20 */ /* 0x000fe20008400000 */
[----:B------:R-:W-:Y:S01]  /*12b0*/  FADD R8, R39, 1 ;  /* 0x3f80000027087421 */ /* 0x000fe20000000000 */
[----:B------:R-:W-:Y:S01]  /*12c0*/  FMUL R13, R40, UR4 ;  /* 0x00000004280d7c20 */ /* 0x000fe20008400000 */
[----:B--2---:R-:W-:Y:S01]  /*12d0*/  SEL R16, R16, RZ, P6 ;  /* 0x000000ff10107207 */ /* 0x004fe20003000000 */
[----:B------:R-:W-:Y:S01]  /*12e0*/  FMUL R10, R23, UR4 ;  /* 0x00000004170a7c20 */ /* 0x000fe20008400000 */
[----:B------:R-:W-:Y:S01]  /*12f0*/  SEL R20, R20, RZ, P6 ;  /* 0x000000ff14147207 */ /* 0x000fe20003000000 */
[----:B------:R-:W-:Y:S01]  /*1300*/  FMUL R23, R22, 48 ;  /* 0x4240000016177820 */ /* 0x000fe20000400000 */
[----:B------:R-:W-:Y:S01]  /*1310*/  SEL R17, R17, RZ, P6 ;  /* 0x000000ff11117207 */ /* 0x000fe20003000000 */
[----:B------:R-:W-:Y:S01]  /*1320*/  FFMA R13, R13, R8, R34 ;  /* 0x000000080d0d7223 */ /* 0x000fe20000000022 */
[----:B------:R-:W-:-:S02]  /*1330*/  PRMT R8, R16, 0x7632, R8 ;  /* 0x0000763210087816 */ /* 0x000fc40000000008 */
[----:B------:R-:W-:Y:S01]  /*1340*/  SEL R22, R19, RZ, P6 ;  /* 0x000000ff13167207 */ /* 0x000fe20003000000 */
[----:B------:R-:W-:Y:S01]  /*1350*/  FFMA R19, R10, R41, R23 ;  /* 0x000000290a137223 */ /* 0x000fe20000000017 */
[----:B------:R-:W-:Y:S01]  /*1360*/  FMUL R20, R20, 48 ;  /* 0x4240000014147820 */ /* 0x000fe20000400000 */
[----:B------:R-:W-:Y:S01]  /*1370*/  SHF.L.U32 R34, R17, 0x10, RZ ;  /* 0x0000001011227819 */ /* 0x000fe200000006ff */
[----:B------:R-:W-:Y:S01]  /*1380*/  FADD R10, R32, 1 ;  /* 0x3f800000200a7421 */ /* 0x000fe20000000000 */
[----:B------:R-:W-:Y:S01]  /*1390*/  IMAD.U32 R16, R16, 0x10000, RZ ;  /* 0x0001000010107824 */ /* 0x000fe200078e00ff */
[----:B------:R-:W-:Y:S01]  /*13a0*/  SHF.L.U32 R32, R8, 0x10, RZ ;  /* 0x0000001008207819 */ /* 0x000fe200000006ff */
[----:B------:R-:W-:Y:S01]  /*13b0*/  FFMA R20, R9, R38, R20 ;  /* 0x0000002609147223 */ /* 0x000fe20000000014 */
[C---:B------:R-:W-:Y:S01]  /*13c0*/  FMUL R9, R27.reuse, R34 ;  /* 0x000000221b097220 */ /* 0x040fe20000400000 */
[C---:B------:R-:W-:Y:S01]  /*13d0*/  FMUL R8, R27.reuse, R16 ;  /* 0x000000101b087220 */ /* 0x040fe20000400000 */
[----:B------:R-:W-:Y:S01]  /*13e0*/  SEL R18, R18, RZ, P6 ;  /* 0x000000ff12127207 */ /* 0x000fe20003000000 */
[----:B------:R-:W-:Y:S01]  /*13f0*/  FMUL R16, R27, R32 ;  /* 0x000000201b107220 */ /* 0x000fe20000400000 */
[----:B------:R-:W-:Y:S01]  /*1400*/  PRMT R17, R17, 0x7632, R17 ;  /* 0x0000763211117816 */ /* 0x000fe20000000011 */
[----:B------:R-:W-:-:S02]  /*1410*/  FFMA R10, R9, R10, R14 ;  /* 0x0000000a090a7223 */ /* 0x000fc4000000000e */
[--C-:B------:R-:W-:Y:S01]  /*1420*/  FFMA R9, R16, R31, R11.reuse ;  /* 0x0000001f10097223 */ /* 0x100fe2000000000b */
[----:B------:R-:W-:Y:S01]  /*1430*/  SHF.L.U32 R14, R17, 0x10, RZ ;  /* 0x00000010110e7819 */ /* 0x000fe200000006ff */
[C---:B------:R-:W-:Y:S01]  /*1440*/  IMAD.U32 R16, R18.reuse, 0x10000, RZ ;  /* 0x0001000012107824 */ /* 0x040fe200078e00ff */
[----:B------:R-:W-:Y:S02]  /*1450*/  PRMT R18, R18, 0x7632, R18 ;  /* 0x0000763212127816 */ /* 0x000fe40000000012 */
[----:B------:R-:W-:Y:S01]  /*1460*/  PRMT R11, R22, 0x7632, R11 ;  /* 0x00007632160b7816 */ /* 0x000fe2000000000b */
[----:B------:R-:W-:Y:S01]  /*1470*/  FFMA R8, R8, R29, R15 ;  /* 0x0000001d08087223 */ /* 0x000fe2000000000f */
[C---:B------:R-:W-:Y:S01]  /*1480*/  FMUL R17, R27.reuse, R16 ;  /* 0x000000101b117220 */ /* 0x040fe20000400000 */
[----:B------:R-:W-:Y:S01]  /*1490*/  FMUL R15, R27, R14 ;  /* 0x0000000e1b0f7220 */ /* 0x000fe20000400000 */
[----:B------:R-:W-:Y:S01]  /*14a0*/  SHF.L.U32 R22, R22, 0x10, RZ ;  /* 0x0000001016167819 */ /* 0x000fe200000006ff */
[----:B------:R-:W-:Y:S01]  /*14b0*/  IMAD.U32 R18, R18, 0x10000, RZ ;  /* 0x0001000012127824 */ /* 0x000fe200078e00ff */
[----:B------:R-:W-:Y:S01]  /*14c0*/  SHF.L.U32 R16, R11, 0x10, RZ ;  /* 0x000000100b107819 */ /* 0x000fe200000006ff */
[----:B------:R-:W-:Y:S01]  /*14d0*/  FFMA R11, R15, R30, R12 ;  /* 0x0000001e0f0b7223 */ /* 0x000fe2000000000c */
[----:B------:R-:W-:Y:S01]  /*14e0*/  FFMA R12, R17, R36, R20 ;  /* 0x00000024110c7223 */ /* 0x000fe20000000014 */
[C---:B------:R-:W-:Y:S01]  /*14f0*/  FMUL R14, R27.reuse, R22 ;  /* 0x000000161b0e7220 */ /* 0x040fe20000400000 */
[C---:B------:R-:W-:Y:S01]  /*1500*/  FMUL R18, R27.reuse, R18 ;  /* 0x000000121b127220 */ /* 0x040fe20000400000 */
[----:B------:R-:W-:Y:S01]  /*1510*/  FMUL R16, R27, R16 ;  /* 0x000000101b107220 */ /* 0x000fe20000400000 */
[----:B------:R-:W-:Y:S01]  /*1520*/  FADD R15, R37, 1 ;  /* 0x3f800000250f7421 */ /* 0x000fe20000000000 */
[----:B------:R-:W-:Y:S01]  /*1530*/  LOP3.LUT R20, R0, 0xff, RZ, 0xc0, !PT ;  /* 0x000000ff00147812 */ /* 0x000fe200078ec0ff */
[----:B------:R-:W-:Y:S01]  /*1540*/  FFMA R13, R18, R33, R13 ;  /* 0x00000021120d7223 */ /* 0x000fe2000000000d */
[----:B------:R-:W-:Y:S01]  /*1550*/  FFMA R14, R14, R35, R19 ;  /* 0x000000230e0e7223 */ /* 0x000fe20000000013 */
[----:B------:R-:W-:Y:S01]  /*1560*/  FFMA R15, R16, R15, R21 ;  /* 0x0000000f100f7223 */ /* 0x000fe20000000015 */
[----:B------:R-:W-:-:S05]  /*1570*/  SHF.L.U32 R34, R20, 0x5, RZ ;  /* 0x0000000514227819 */ /* 0x000fca00000006ff */
[----:B------:R-:W-:Y:S04]  /*1580*/  STS.128 [R34], R8 ;  /* 0x0000000822007388 */ /* 0x000fe80000000c00 */
[----:B------:R-:W-:Y:S04]  /*1590*/  STS.128 [R34+0x10], R12 ;  /* 0x0000100c22007388 */ /* 0x000fe80000000c00 */
[----:B------:R-:W-:Y:S06]  /*15a0*/  BAR.SYNC 0x0 ;  /* 0x0000000000007b1d */ /* 0x000fec0000000000 */
[----:B------:R-:W0:Y:S01]  /*15b0*/  LDS.128 R16, [R20.X16] ;  /* 0x0000000014107984 */ /* 0x000e22000000cc00 */
[----:B------:R-:W-:Y:S01]  /*15c0*/  LOP3.LUT R33, R0, 0xff, RZ, 0xc0, !PT ;  /* 0x000000ff00217812 */ /* 0x000fe200078ec0ff */
[----:B------:R-:W-:Y:S01]  /*15d0*/  FMUL R32, R12, R12 ;  /* 0x0000000c0c207220 */ /* 0x000fe20000400000 */
[----:B------:R-:W-:Y:S01]  /*15e0*/  FMUL R31, R13, R13 ;  /* 0x0000000d0d1f7220 */ /* 0x000fe20000400000 */
[----:B------:R-:W-:Y:S01]  /*15f0*/  FMUL R30, R14, R14 ;  /* 0x0000000e0e1e7220 */ /* 0x000fe20000400000 */
[----:B------:R-:W-:Y:S01]  /*1600*/  FMUL R29, R15, R15 ;  /* 0x0000000f0f1d7220 */ /* 0x000fe20000400000 */
[----:B------:R-:W-:Y:S01]  /*1610*/  FMUL R21, R8, R8 ;  /* 0x0000000808157220 */ /* 0x000fe20000400000 */
[----:B------:R-:W-:Y:S01]  /*1620*/  FMUL R23, R10, R10 ;  /* 0x0000000a0a177220 */ /* 0x000fe20000400000 */
[----:B------:R-:W-:Y:S01]  /*1630*/  FMUL R22, R9, R9 ;  /* 0x0000000909167220 */ /* 0x000fe20000400000 */
[----:B------:R-:W-:Y:S01]  /*1640*/  FMUL R12, R11, R11 ;  /* 0x0000000b0b0c7220 */ /* 0x000fe20000400000 */
[----:B------:R-:W-:Y:S01]  /*1650*/  IMAD.SHL.U32 R14, R33, 0x4, RZ ;  /* 0x00000004210e7824 */ /* 0x000fe200078e00ff */
[----:B------:R-:W1:Y:S01]  /*1660*/  LDS.128 R8, [R20.X16+0x1000] ;  /* 0x0010000014087984 */ /* 0x000e62000000cc00 */
[----:B------:R-:W-:-:S02]  /*1670*/  FSEL R21, R21, -RZ, P6 ;  /* 0x800000ff15157208 */ /* 0x000fc40003000000 */
[----:B------:R-:W-:Y:S02]  /*1680*/  FSEL R23, R23, -RZ, P6 ;  /* 0x800000ff17177208 */ /* 0x000fe40003000000 */
[----:B------:R-:W-:Y:S02]  /*1690*/  FSEL R22, R22, -RZ, P6 ;  /* 0x800000ff16167208 */ /* 0x000fe40003000000 */
[----:B------:R-:W-:Y:S02]  /*16a0*/  FSEL R32, R32, -RZ, P6 ;  /* 0x800000ff20207208 */ /* 0x000fe40003000000 */
[----:B------:R-:W-:Y:S02]  /*16b0*/  FSEL R31, R31, -RZ, P6 ;  /* 0x800000ff1f1f7208 */ /* 0x000fe40003000000 */
[----:B------:R-:W-:Y:S02]  /*16c0*/  FSEL R30, R30, -RZ, P6 ;  /* 0x800000ff1e1e7208 */ /* 0x000fe40003000000 */
[----:B------:R-:W-:-:S02]  /*16d0*/  FSEL R29, R29, -RZ, P6 ;  /* 0x800000ff1d1d7208 */ /* 0x000fc40003000000 */
[----:B------:R-:W-:Y:S02]  /*16e0*/  FSEL R33, R12, -RZ, P6 ;  /* 0x800000ff0c217208 */ /* 0x000fe40003000000 */
[----:B------:R-:W-:Y:S02]  /*16f0*/  PLOP3.LUT P6, PT, PT, PT, UP1, 0x40, 0x0 ;  /* 0x000000000000781c */ /* 0x000fe40003fce818 */
[----:B------:R-:W-:Y:S02]  /*1700*/  LOP3.LUT R12, R14, UR5, RZ, 0xfc, !PT ;  /* 0x000000050e0c7c12 */ /* 0x000fe4000f8efcff */
[----:B------:R-:W-:Y:S02]  /*1710*/  MOV R13, UR9 ;  /* 0x00000009000d7c02 */ /* 0x000fe40008000f00 */
[----:B------:R-:W-:-:S03]  /*1720*/  ISETP.LT.U32.AND P6, PT, R12, 0x900, P6 ;  /* 0x000009000c00780c */ /* 0x000fc600037c1070 */
[----:B------:R-:W-:Y:S01]  /*1730*/  IMAD R12, R13, 0x900, R12 ;  /* 0x000009000d0c7824 */ /* 0x000fe200078e020c */
[----:B------:R-:W-:-:S03]  /*1740*/  IADD3 R14, R14, 0x400, RZ ;  /* 0x000004000e0e7810 */ /* 0x000fc60007ffe0ff */
[----:B------:R-:W-:Y:S01]  /*1750*/  IMAD.WIDE R12, R12, R7, c[0x0][0x1a8] ;  /* 0x00006a000c0c7625 */ /* 0x000fe200078e0207 */
[----:B------:R-:W-:-:S05]  /*1760*/  LOP3.LUT R14, R14, UR5, RZ, 0xfc, !PT ;  /* 0x000000050e0e7c12 */ /* 0x000fca000f8efcff */
[----:B0-----:R0:W-:Y:S01]  /*1770*/  @P6 STG.E.128 [R12.64], R16 ;  /* 0x000000100c006986 */ /* 0x0011e2000c101d0a */
[----:B------:R-:W-:Y:S02]  /*1780*/  PLOP3.LUT P6, PT, PT, PT, UP1, 0x40, 0x0 ;  /* 0x000000000000781c */ /* 0x000fe40003fce818 */
[----:B------:R-:W-:Y:S02]  /*1790*/  MOV R15, UR9 ;  /* 0x00000009000f7c02 */ /* 0x000fe40008000f00 */
[----:B------:R-:W-:-:S03]  /*17a0*/  ISETP.LT.U32.AND P6, PT, R14, 0x900, P6 ;  /* 0x000009000e00780c */ /* 0x000fc600037c1070 */
[----:B------:R-:W-:-:S04]  /*17b0*/  IMAD R14, R15, 0x900, R14 ;  /* 0x000009000f0e7824 */ /* 0x000fc800078e020e */
[----:B------:R-:W-:-:S06]  /*17c0*/  IMAD.WIDE R14, R14, R7, c[0x0][0x1a8] ;  /* 0x00006a000e0e7625 */ /* 0x000fcc00078e0207 */
[----:B-1----:R0:W-:Y:S01]  /*17d0*/  @P6 STG.E.128 [R14.64], R8 ;  /* 0x000000080e006986 */ /* 0x0021e2000c101d0a */
[----:B------:R-:W-:Y:S01]  /*17e0*/  PLOP3.LUT P6, PT, PT, PT, UP0, 0x80, 0x0 ;  /* 0x000000000000781c */ /* 0x000fe20003fcf008 */
[----:B------:R-:W-:Y:S02]  /*17f0*/  UPLOP3.LUT UP0, UPT, UPT, UPT, UPT, 0x40, 0x0 ;  /* 0x000000000000789c */ /* 0x000fe40003f0e870 */
[----:B------:R-:W-:Y:S01]  /*1800*/  UMOV UR5, 0x800 ;  /* 0x0000080000057882 */ /* 0x000fe20000000000 */
[----:B------:R-:W-:Y:S01]  /*1810*/  FADD R26, R21, R26 ;  /* 0x0000001a151a7221 */ /* 0x000fe20000000000 */
[----:B------:R-:W-:Y:S01]  /*1820*/  FADD R24, R23, R24 ;  /* 0x0000001817187221 */ /* 0x000fe20000000000 */
[----:B------:R-:W-:Y:S01]  /*1830*/  FADD R25, R22, R25 ;  /* 0x0000001916197221 */ /* 0x000fe20000000000 */
[----:B------:R-:W-:Y:S01]  /*1840*/  FADD R2, R33, R2 ;  /* 0x0000000221027221 */ /* 0x000fe20000000000 */
[----:B------:R-:W-:Y:S01]  /*1850*/  FADD R3, R32, R3 ;  /* 0x0000000320037221 */ /* 0x000fe20000000000 */
[----:B------:R-:W-:Y:S01]  /*1860*/  FADD R4, R31, R4 ;  /* 0x000000041f047221 */ /* 0x000fe20000000000 */
[----:B------:R-:W-:Y:S01]  /*1870*/  FADD R5, R30, R5 ;  /* 0x000000051e057221 */ /* 0x000fe20000000000 */
[----:B------:R-:W-:-:S02]  /*1880*/  FADD R6, R29, R6 ;  /* 0x000000061d067221 */ /* 0x000fc40000000000 */
[----:B------:R-:W-:Y:S05]  /*1890*/  @P6 BRA `(.L_x_0) ;  /* 0xfffff29000006947 */ /* 0x000fea000383ffff */
[----:B------:R-:W-:Y:S01]  /*18a0*/  FADD R25, R26, R25 ;  /* 0x000000191a197221 */ /* 0x000fe20000000000 */
[----:B0-----:R-:W-:Y:S01]  /*18b0*/  SHF.R.U32.HI R10, RZ, 0x3, R0 ;  /* 0x00000003ff0a7819 */ /* 0x001fe20000011600 */
[----:B------:R-:W-:Y:S06]  /*18c0*/  BAR.SYNC 0x0 ;  /* 0x0000000000007b1d */ /* 0x000fec0000000000 */
[----:B------:R-:W-:Y:S01]  /*18d0*/  FADD R25, R24, R25 ;  /* 0x0000001918197221 */ /* 0x000fe20000000000 */
[----:B------:R-:W-:Y:S01]  /*18e0*/  LOP3.LUT R11, R10, 0x1c, RZ, 0xc0, !PT ;  /* 0x0000001c0a0b7812 */ /* 0x000fe200078ec0ff */
[----:B------:R-:W-:Y:S01]  /*18f0*/  IMAD.MOV.U32 R21, RZ, RZ, 0x39e38e39 ;  /* 0x39e38e39ff157424 */ /* 0x000fe200078e00ff */
[----:B------:R-:W-:Y:S01]  /*1900*/  ULDC.64 UR6, c[0x0][0x168] ;  /* 0x00005a0000067ab9 */ /* 0x000fe20000000a00 */
[----:B------:R-:W-:Y:S01]  /*1910*/  FADD R2, R2, R25 ;  /* 0x0000001902027221 */ /* 0x000fe20000000000 */
[----:B------:R-:W-:-:S02]  /*1920*/  USHF.R.S32.HI UR5, URZ, 0x1f, UR9 ;  /* 0x0000001f3f057899 */ /* 0x000fc40008011409 */
[----:B------:R-:W-:Y:S01]  /*1930*/  ULEA UR4, UP0, UR9, UR6, 0x2 ;  /* 0x0000000609047291 */ /* 0x000fe2000f80103f */
[----:B------:R-:W-:-:S03]  /*1940*/  FADD R3, R3, R2 ;  /* 0x0000000203037221 */ /* 0x000fc60000000000 */
[----:B------:R-:W-:Y:S01]  /*1950*/  ULEA.HI.X UR5, UR9, UR7, UR5, 0x2, UP0 ;  /* 0x0000000709057291 */ /* 0x000fe200080f1405 */
[----:B------:R-:W-:Y:S01]  /*1960*/  FADD R4, R4, R3 ;  /* 0x0000000304047221 */ /* 0x000fe20000000000 */
[----:B------:R-:W-:-:S03]  /*1970*/  MOV R22, UR4 ;  /* 0x0000000400167c02 */ /* 0x000fc60008000f00 */
[----:B------:R-:W-:Y:S01]  /*1980*/  FADD R5, R5, R4 ;  /* 0x0000000405057221 */ /* 0x000fe20000000000 */
[----:B------:R-:W-:-:S03]  /*1990*/  IMAD.U32 R23, RZ, RZ, UR5 ;  /* 0x00000005ff177e24 */ /* 0x000fc6000f8e00ff */
[----:B------:R-:W-:-:S05]  /*19a0*/  FADD R5, R6, R5 ;  /* 0x0000000506057221 */ /* 0x000fca0000000000 */
        /* <DEDUP_REMOVED lines=12> */
[----:B------:R-:W0:Y:S01]  /*1a70*/  @!P5 LDS R8, [R0.X4] ;  /* 0x000000000008d984 */ /* 0x000e220000004800 */
[----:B------:R-:W-:Y:S01]  /*1a80*/  PLOP3.LUT P5, PT, PT, PT, UP1, 0x80, 0x0 ;  /* 0x000000000000781c */ /* 0x000fe20003faf018 */
[----:B------:R-:W-:-:S02]  /*1a90*/  CS2R R10, SRZ ;  /* 0x00000000000a7805 */ /* 0x000fc4000001ff00 */
[----:B0-----:R-:W0:Y:S02]  /*1aa0*/  SHFL.BFLY PT, R3, R8, 0x4, 0x1f ;  /* 0x0c801f0008037f89 */ /* 0x001e2400000e0000 */
[----:B0-----:R-:W-:Y:S02]  /*1ab0*/  FADD R3, R8, R3 ;  /* 0x0000000308037221 */ /* 0x001fe40000000000 */
[----:B------:R-:W-:-:S03]  /*1ac0*/  CS2R R8, SRZ ;  /* 0x0000000000087805 */ /* 0x000fc6000001ff00 */
[----:B------:R-:W0:Y:S02]  /*1ad0*/  SHFL.BFLY PT, R2, R3, 0x2, 0x1f ;  /* 0x0c401f0003027f89 */ /* 0x000e2400000e0000 */
[----:B0-----:R-:W-:-:S05]  /*1ae0*/  FADD R2, R3, R2 ;  /* 0x0000000203027221 */ /* 0x001fca0000000000 */
[----:B------:R-:W0:Y:S02]  /*1af0*/  SHFL.BFLY PT, R5, R2, 0x1, 0x1f ;  /* 0x0c201f0002057f89 */ /* 0x000e2400000e0000 */
[----:B0-----:R-:W-:Y:S01]  /*1b00*/  FADD R5, R2, R5 ;  /* 0x0000000502057221 */ /* 0x001fe20000000000 */
[----:B------:R-:W-:-:S04]  /*1b10*/  LEA R2, P4, R28, c[0x0][0x1a0], 0x2 ;  /* 0x000068001c027a11 */ /* 0x000fc800078810ff */
[----:B------:R-:W-:Y:S04]  /*1b20*/  @P0 STS [R0.X4], R5 ;  /* 0x0000000500000388 */ /* 0x000fe80000004800 */
[----:B------:R-:W-:Y:S06]  /*1b30*/  BAR.SYNC 0x0 ;  /* 0x0000000000007b1d */ /* 0x000fec0000000000 */
[----:B------:R-:W0:Y:S01]  /*1b40*/  LDS R4, [RZ] ;  /* 0x00000000ff047984 */ /* 0x000e220000000800 */
[----:B------:R-:W-:-:S03]  /*1b50*/  MOV R5, UR9 ;  /* 0x0000000900057c02 */ /* 0x000fc60008000f00 */
[----:B------:R-:W-:Y:S06]  /*1b60*/  BAR.SYNC 0x0 ;  /* 0x0000000000007b1d */ /* 0x000fec0000000000 */
[----:B------:R-:W-:Y:S01]  /*1b70*/  IMAD R5, R5, 0x900, R28 ;  /* 0x0000090005057824 */ /* 0x000fe200078e021c */
[----:B------:R-:W-:Y:S02]  /*1b80*/  PLOP3.LUT P0, PT, PT, PT, UP1, 0x80, 0x0 ;  /* 0x000000000000781c */ /* 0x000fe40003f0f018 */
[----:B------:R-:W-:Y:S02]  /*1b90*/  MOV R17, UR9 ;  /* 0x0000000900117c02 */ /* 0x000fe40008000f00 */
[----:B------:R-:W-:-:S02]  /*1ba0*/  LEA R24, P0, R5, c[0x0][0x1a8], 0x2 ;  /* 0x00006a0005187a11 */ /* 0x000fc400078010ff */
[----:B------:R-:W-:Y:S01]  /*1bb0*/  IADD3.X R3, RZ, c[0x0][0x1a4], RZ, P4, !PT ;  /* 0x00006900ff037a10 */ /* 0x000fe200027fe4ff */
[----:B0-----:R-:W-:Y:S04]  /*1bc0*/  STS [RZ], R4 ;  /* 0x00000004ff007388 */ /* 0x001fe80000000800 */
[----:B------:R-:W-:Y:S06]  /*1bd0*/  BAR.SYNC 0x0 ;  /* 0x0000000000007b1d */ /* 0x000fec0000000000 */
[----:B------:R-:W0:Y:S02]  /*1be0*/  LDS R6, [RZ] ;  /* 0x00000000ff067984 */ /* 0x000e240000000800 */
[----:B0-----:R-:W-:Y:S01]  /*1bf0*/  FFMA R0, R6, R21, 9.9999997473787516356e-06 ;  /* 0x3727c5ac06007423 */ /* 0x001fe20000000015 */
[----:B------:R-:W-:-:S03]  /*1c00*/  SHF.R.S32.HI R6, RZ, 0x1f, R5 ;  /* 0x0000001fff067819 */ /* 0x000fc60000011405 */
[----:B------:R0:W1:Y:S01]  /*1c10*/  MUFU.RSQ R19, R0 ;  /* 0x0000000000137308 */ /* 0x0000620000001400 */
[----:B------:R-:W-:Y:S01]  /*1c20*/  LEA.HI.X R25, R5, c[0x0][0x1ac], R6, 0x2, P0 ;  /* 0x00006b0005197a11 */ /* 0x000fe200000f1406 */
[----:B------:R-:W-:Y:S06]  /*1c30*/  BAR.SYNC 0x0 ;  /* 0x0000000000007b1d */ /* 0x000fec0000000000 */
[----:B------:R-:W-:Y:S02]  /*1c40*/  PLOP3.LUT P0, PT, PT, PT, UP1, 0x80, 0x0 ;  /* 0x000000000000781c */ /* 0x000fe40003f0f018 */
[----:B0-----:R-:W-:Y:S01]  /*1c50*/  IADD3 R0, R28, 0x4, RZ ;  /* 0x000000041c007810 */ /* 0x001fe20007ffe0ff */
[----:B-1----:R0:W-:Y:S04]  /*1c60*/  @P1 STG.E [R22.64], R19 ;  /* 0x0000001316001986 */ /* 0x0021e8000c10190a */
[----:B------:R-:W-:Y:S01]  /*1c70*/  IMAD R0, R17, 0x900, R0 ;  /* 0x0000090011007824 */ /* 0x000fe200078e0200 */
[----:B------:R1:W2:Y:S01]  /*1c80*/  @!P5 LDG.E.EF.128 R8, [R24.64] ;  /* 0x0000000a1808d981 */ /* 0x0002a2000c0e1d00 */
[----:B------:R-:W-:-:S03]  /*1c90*/  CS2R R16, SRZ ;  /* 0x0000000000107805 */ /* 0x000fc6000001ff00 */
[----:B------:R-:W3:Y:S01]  /*1ca0*/  LDG.E.EL.128 R12, [R2.64] ;  /* 0x0000000a020c7981 */ /* 0x000ee2000c2e1d00 */
[----:B0-----:R-:W-:Y:S01]  /*1cb0*/  CS2R R18, SRZ ;  /* 0x0000000000127805 */ /* 0x001fe2000001ff00 */
[----:B------:R-:W-:Y:S02]  /*1cc0*/  IMAD.WIDE R22, R0, R7, c[0x0][0x1a8] ;  /* 0x00006a0000167625 */ /* 0x000fe400078e0207 */
[----:B-1----:R-:W4:Y:S04]  /*1cd0*/  LDG.E.EL.128 R24, [R2.64+0x10] ;  /* 0x0000100a02187981 */ /* 0x002f28000c2e1d00 */
[----:B------:R0:W5:Y:S01]  /*1ce0*/  @!P0 LDG.E.EF.128 R16, [R22.64] ;  /* 0x0000000a16108981 */ /* 0x000162000c0e1d00 */
[----:B------:R-:W-:Y:S01]  /*1cf0*/  FFMA R4, R4, R21, 9.9999997473787516356e-06 ;  /* 0x3727c5ac04047423 */ /* 0x000fe20000000015 */
[----:B------:R-:W-:-:S05]  /*1d00*/  IMAD.SHL.U32 R20, R20, 0x8, RZ ;  /* 0x0000000814147824 */ /* 0x000fca00078e00ff */
[----:B------:R-:W1:Y:S01]  /*1d10*/  MUFU.RSQ R4, R4 ;  /* 0x0000000400047308 */ /* 0x000e620000001400 */
[----:B------:R-:W-:Y:S02]  /*1d20*/  MOV R21, UR9 ;  /* 0x0000000900157c02 */ /* 0x000fe40008000f00 */
[----:B------:R-:W-:Y:S02]  /*1d30*/  IADD3 R0, R20, 0x800, RZ ;  /* 0x0000080014007810 */ /* 0x000fe40007ffe0ff */
[----:B------:R-:W-:Y:S02]  /*1d40*/  PLOP3.LUT P1, PT, PT, PT, UP1, 0x80, 0x0 ;  /* 0x000000000000781c */ /* 0x000fe40003f2f018 */
[----:B------:R-:W-:Y:S01]  /*1d50*/  PLOP3.LUT P5, PT, PT, PT, UP1, 0x80, 0x0 ;  /* 0x000000000000781c */ /* 0x000fe20003faf018 */
[----:B------:R-:W-:Y:S01]  /*1d60*/  IMAD R0, R21, 0x900, R0 ;  /* 0x0000090015007824 */ /* 0x000fe200078e0200 */
[----:B------:R-:W-:Y:S02]  /*1d70*/  PLOP3.LUT P0, PT, PT, PT, UP1, 0x80, 0x0 ;  /* 0x000000000000781c */ /* 0x000fe40003f0f018 */
[----:B------:R-:W-:-:S02]  /*1d80*/  PLOP3.LUT P4, PT, PT, PT, UP1, 0x80, 0x0 ;  /* 0x000000000000781c */ /* 0x000fc40003f8f018 */
[----:B------:R-:W-:Y:S02]  /*1d90*/  IADD3 R28, R28, 0x804, RZ ;  /* 0x000008041c1c7810 */ /* 0x000fe40007ffe0ff */
[----:B--2---:R-:W-:Y:S02]  /*1da0*/  SEL R9, R9, RZ, !P1 ;  /* 0x000000ff09097207 */ /* 0x004fe40004800000 */
[----:B------:R-:W-:Y:S01]  /*1db0*/  SEL R11, R11, RZ, !P5 ;  /* 0x000000ff0b0b7207 */ /* 0x000fe20006800000 */
[----:B---3--:R-:W-:Y:S01]  /*1dc0*/  FADD R21, R12, 1 ;  /* 0x3f8000000c157421 */ /* 0x008fe20000000000 */
[----:B------:R-:W-:Y:S01]  /*1dd0*/  FADD R12, R13, 1 ;  /* 0x3f8000000d0c7421 */ /* 0x000fe20000000000 */
[----:B------:R-:W-:Y:S01]  /*1de0*/  FADD R13, R14, 1 ;  /* 0x3f8000000e0d7421 */ /* 0x000fe20000000000 */
[----:B0-----:R-:W-:Y:S01]  /*1df0*/  SEL R23, R8, RZ, !P0 ;  /* 0x000000ff08177207 */ /* 0x001fe20004000000 */
[----:B------:R-:W-:Y:S01]  /*1e00*/  FADD R14, R15, 1 ;  /* 0x3f8000000f0e7421 */ /* 0x000fe20000000000 */
[----:B------:R-:W-:Y:S01]  /*1e10*/  SEL R29, R10, RZ, !P4 ;  /* 0x000000ff0a1d7207 */ /* 0x000fe20006000000 */
[C---:B-1----:R-:W-:Y:S01]  /*1e20*/  FMUL R9, R4.reuse, R9 ;  /* 0x0000000904097220 */ /* 0x042fe20000400000 */
[----:B------:R-:W-:Y:S01]  /*1e30*/  FMUL R11, R4, R11 ;  /* 0x0000000b040b7220 */ /* 0x000fe20000400000 */
[----:B------:R-:W-:-:S02]  /*1e40*/  PLOP3.LUT P0, PT, PT, PT, UP1, 0x80, 0x0 ;  /* 0x000000000000781c */ /* 0x000fc40003f0f018 */
[----:B------:R-:W-:Y:S02]  /*1e50*/  PLOP3.LUT P1, PT, PT, PT, UP1, 0x80, 0x0 ;  /* 0x000000000000781c */ /* 0x000fe40003f2f018 */
[----:B------:R-:W-:Y:S02]  /*1e60*/  PLOP3.LUT P4, PT, PT, PT, UP1, 0x80, 0x0 ;  /* 0x000000000000781c */ /* 0x000fe40003f8f018 */
[----:B------:R-:W-:Y:S01]  /*1e70*/  PLOP3.LUT P5, PT, PT, PT, UP1, 0x80, 0x0 ;  /* 0x000000000000781c */ /* 0x000fe20003faf018 */
[----:B------:R-:W-:Y:S01]  /*1e80*/  FMUL R12, R9, R12 ;  /* 0x0000000c090c7220 */ /* 0x000fe20000400000 */
[----:B------:R-:W-:Y:S01]  /*1e90*/  FMUL R14, R11, R14 ;  /* 0x0000000e0b0e7220 */ /* 0x000fe20000400000 */
[C---:B------:R-:W-:Y:S01]  /*1ea0*/  FMUL R8, R4.reuse, R23 ;  /* 0x0000001704087220 */ /* 0x040fe20000400000 */
[----:B------:R-:W-:Y:S01]  /*1eb0*/  FMUL R10, R4, R29 ;  /* 0x0000001d040a7220 */ /* 0x000fe20000400000 */
[----:B-----5:R-:W-:Y:S02]  /*1ec0*/  SEL R9, R16, RZ, !P0 ;  /* 0x000000ff10097207 */ /* 0x020fe40004000000 */
[----:B------:R-:W-:-:S02]  /*1ed0*/  SEL R17, R17, RZ, !P1 ;  /* 0x000000ff11117207 */ /* 0x000fc40004800000 */
[----:B------:R-:W-:Y:S02]  /*1ee0*/  SEL R11, R18, RZ, !P4 ;  /* 0x000000ff120b7207 */ /* 0x000fe40006000000 */
[----:B------:R-:W-:Y:S01]  /*1ef0*/  SEL R19, R19, RZ, !P5 ;  /* 0x000000ff13137207 */ /* 0x000fe20006800000 */
[----:B------:R-:W-:Y:S01]  /*1f00*/  FMUL R15, R8, R21 ;  /* 0x00000015080f7220 */ /* 0x000fe20000400000 */
[----:B------:R-:W-:Y:S01]  /*1f10*/  FMUL R13, R10, R13 ;  /* 0x0000000d0a0d7220 */ /* 0x000fe20000400000 */
[----:B----4-:R-:W-:Y:S01]  /*1f20*/  FADD R24, R24, 1 ;  /* 0x3f80000018187421 */ /* 0x010fe20000000000 */
[----:B------:R-:W-:Y:S01]  /*1f30*/  FMUL R9, R4, R9 ;  /* 0x0000000904097220 */ /* 0x000fe20000400000 */
[----:B------:R-:W-:Y:S01]  /*1f40*/  FADD R8, R25, 1 ;  /* 0x3f80000019087421 */ /* 0x000fe20000000000 */
[----:B------:R-:W-:Y:S01]  /*1f50*/  FADD R26, R26, 1 ;  /* 0x3f8000001a1a7421 */ /* 0x000fe20000000000 */
[----:B------:R-:W-:Y:S01]  /*1f60*/  FADD R10, R27, 1 ;  /* 0x3f8000001b0a7421 */ /* 0x000fe20000000000 */
[C---:B------:R-:W-:Y:S01]  /*1f70*/  FMUL R17, R4.reuse, R17 ;  /* 0x0000001104117220 */ /* 0x040fe20000400000 */
[C---:B------:R-:W-:Y:S01]  /*1f80*/  FMUL R11, R4.reuse, R11 ;  /* 0x0000000b040b7220 */ /* 0x040fe20000400000 */
[----:B------:R-:W-:Y:S01]  /*1f90*/  FMUL R19, R4, R19 ;  /* 0x0000001304137220 */ /* 0x000fe20000400000 */
[----:B------:R-:W-:Y:S01]  /*1fa0*/  PLOP3.LUT P1, PT, PT, PT, UP1, 0x80, 0x0 ;  /* 0x000000000000781c */ /* 0x000fe20003f2f018 */
[----:B------:R-:W-:Y:S01]  /*1fb0*/  FMUL R9, R9, R24 ;  /* 0x0000001809097220 */ /* 0x000fe20000400000 */
[----:B------:R-:W-:Y:S01]  /*1fc0*/  PLOP3.LUT P0, PT, PT, PT, UP1, 0x80, 0x0 ;  /* 0x000000000000781c */ /* 0x000fe20003f0f018 */
[----:B------:R-:W-:Y:S01]  /*1fd0*/  FMUL R8, R17, R8 ;  /* 0x0000000811087220 */ /* 0x000fe20000400000 */
[----:B------:R-:W-:Y:S01]  /*1fe0*/  LEA R20, P0, R5, c[0x0][0x1b0], 0x1 ;  /* 0x00006c0005147a11 */ /* 0x000fe200078008ff */
[----:B------:R-:W-:Y:S01]  /*1ff0*/  FMUL R11, R11, R26 ;  /* 0x0000001a0b0b7220 */ /* 0x000fe20000400000 */
[----:B------:R-:W-:Y:S01]  /*2000*/  FMUL R10, R19, R10 ;  /* 0x0000000a130a7220 */ /* 0x000fe20000400000 */
[----:B------:R-:W-:-:S02]  /*2010*/  F2FP.BF16.F32.PACK_AB R16, R12, R15 ;  /* 0x0000000f0c10723e */ /* 0x000fc400000010ff */
[----:B------:R-:W-:Y:S02]  /*2020*/  LEA.HI.X R21, R5, c[0x0][0x1b4], R6, 0x1, P0 ;  /* 0x00006d0005157a11 */ /* 0x000fe400000f0c06 */
[----:B------:R-:W-:Y:S02]  /*2030*/  F2FP.BF16.F32.PACK_AB R17, R14, R13 ;  /* 0x0000000d0e11723e */ /* 0x000fe400000010ff */
[----:B------:R-:W-:Y:S02]  /*2040*/  F2FP.BF16.F32.PACK_AB R18, R8, R9 ;  /* 0x000000090812723e */ /* 0x000fe400000010ff */
[----:B------:R-:W-:Y:S02]  /*2050*/  F2FP.BF16.F32.PACK_AB R19, R10, R11 ;  /* 0x0000000b0a13723e */ /* 0x000fe400000010ff */
[----:B------:R-:W-:Y:S02]  /*2060*/  SHF.R.S32.HI R5, RZ, 0x1f, R0 ;  /* 0x0000001fff057819 */ /* 0x000fe40000011400 */
[C---:B------:R-:W-:Y:S01]  /*2070*/  LEA R22, P0, R0.reuse, c[0x0][0x1a8], 0x2 ;  /* 0x00006a0000167a11 */ /* 0x040fe200078010ff */
[----:B------:R-:W-:Y:S01]  /*2080*/  CS2R R8, SRZ ;  /* 0x0000000000087805 */ /* 0x000fe2000001ff00 */
[----:B------:R-:W-:Y:S01]  /*2090*/  CS2R R10, SRZ ;  /* 0x00000000000a7805 */ /* 0x000fe2000001ff00 */
[----:B------:R-:W-:Y:S01]  /*20a0*/  CS2R R12, SRZ ;  /* 0x00000000000c7805 */ /* 0x000fe2000001ff00 */
[----:B------:R-:W-:Y:S01]  /*20b0*/  LEA.HI.X R23, R0, c[0x0][0x1ac], R5, 0x2, P0 ;  /* 0x00006b0000177a11 */ /* 0x000fe200000f1405 */
[----:B------:R-:W-:Y:S01]  /*20c0*/  CS2R R14, SRZ ;  /* 0x00000000000e7805 */ /* 0x000fe2000001ff00 */
[----:B------:R0:W-:Y:S04]  /*20d0*/  @!P1 STG.E.128 [R20.64], R16 ;  /* 0x0000001014009986 */ /* 0x0001e8000c101d0a */
[----:B------:R1:W2:Y:S04]  /*20e0*/  @P3 LDG.E.EF.128 R8, [R22.64] ;  /* 0x0000000a16083981 */ /* 0x0002a8000c0e1d00 */
[----:B------:R-:W3:Y:S01]  /*20f0*/  @!P2 LDG.E.EL.128 R12, [R2.64+0x2000] ;  /* 0x0020000a020ca981 */ /* 0x000ee2000c2e1d00 */
[----:B0-----:R-:W-:Y:S01]  /*2100*/  MOV R17, UR9 ;  /* 0x0000000900117c02 */ /* 0x001fe20008000f00 */
[----:B------:R-:W-:Y:S01]  /*2110*/  CS2R R18, SRZ ;  /* 0x0000000000127805 */ /* 0x000fe2000001ff00 */
[----:B------:R-:W-:-:S03]  /*2120*/  CS2R R20, SRZ ;  /* 0x0000000000147805 */ /* 0x000fc6000001ff00 */
[----:B------:R-:W-:Y:S01]  /*2130*/  IMAD R6, R17, 0x900, R28 ;  /* 0x0000090011067824 */ /* 0x000fe200078e021c */
[----:B-1----:R-:W-:Y:S01]  /*2140*/  CS2R R22, SRZ ;  /* 0x0000000000167805 */ /* 0x002fe2000001ff00 */
[----:B------:R-:W-:Y:S02]  /*2150*/  CS2R R16, SRZ ;  /* 0x0000000000107805 */ /* 0x000fe4000001ff00 */
[----:B------:R-:W-:-:S03]  /*2160*/  IMAD.WIDE R6, R6, R7, c[0x0][0x1a8] ;  /* 0x00006a0006067625 */ /* 0x000fc600078e0207 */
[----:B------:R0:W4:Y:S04]  /*2170*/  @!P2 LDG.E.EL.128 R20, [R2.64+0x2010] ;  /* 0x0020100a0214a981 */ /* 0x000128000c2e1d00 */
[----:B------:R1:W5:Y:S01]  /*2180*/  @P3 LDG.E.EF.128 R16, [R6.64] ;  /* 0x0000000a06103981 */ /* 0x000362000c0e1d00 */
[----:B--2---:R-:W-:Y:S02]  /*2190*/  SEL R27, R10, RZ, P3 ;  /* 0x000000ff0a1b7207 */ /* 0x004fe40001800000 */
[----:B------:R-:W-:Y:S02]  /*21a0*/  SEL R11, R11, RZ, P3 ;  /* 0x000000ff0b0b7207 */ /* 0x000fe40001800000 */
[----:B---3--:R-:W-:Y:S02]  /*21b0*/  SEL R10, R15, RZ, !P2 ;  /* 0x000000ff0f0a7207 */ /* 0x008fe40005000000 */
[----:B------:R-:W-:Y:S01]  /*21c0*/  SEL R25, R8, RZ, P3 ;  /* 0x000000ff08197207 */ /* 0x000fe20001800000 */
[----:B0-----:R-:W-:Y:S01]  /*21d0*/  FMUL R3, R4, R11 ;  /* 0x0000000b04037220 */ /* 0x001fe20000400000 */
[----:B------:R-:W-:Y:S01]  /*21e0*/  SEL R12, R12, RZ, !P2 ;  /* 0x000000ff0c0c7207 */ /* 0x000fe20005000000 */
[----:B------:R-:W-:Y:S01]  /*21f0*/  FADD R10, R10, 1 ;  /* 0x3f8000000a0a7421 */ /* 0x000fe20000000000 */
[----:B------:R-:W-:-:S02]  /*2200*/  SEL R14, R14, RZ, !P2 ;  /* 0x000000ff0e0e7207 */ /* 0x000fc40005000000 */
[----:B------:R-:W-:Y:S02]  /*2210*/  SEL R9, R9, RZ, P3 ;  /* 0x000000ff09097207 */ /* 0x000fe40001800000 */
[----:B------:R-:W-:Y:S01]  /*2220*/  SEL R13, R13, RZ, !P2 ;  /* 0x000000ff0d0d7207 */ /* 0x000fe20005000000 */
[----:B------:R-:W-:Y:S01]  /*2230*/  FMUL R10, R3, R10 ;  /* 0x0000000a030a7220 */ /* 0x000fe20000400000 */
[C---:B------:R-:W-:Y:S01]  /*2240*/  FMUL R8, R4.reuse, R25 ;  /* 0x0000001904087220 */ /* 0x040fe20000400000 */
[----:B------:R-:W-:Y:S01]  /*2250*/  FMUL R2, R4, R27 ;  /* 0x0000001b04027220 */ /* 0x000fe20000400000 */
[----:B-1----:R-:W-:Y:S01]  /*2260*/  FADD R7, R12, 1 ;  /* 0x3f8000000c077421 */ /* 0x002fe20000000000 */
[----:B------:R-:W-:Y:S01]  /*2270*/  FADD R11, R14, 1 ;  /* 0x3f8000000e0b7421 */ /* 0x000fe20000000000 */
[----:B------:R-:W-:Y:S01]  /*2280*/  FMUL R6, R4, R9 ;  /* 0x0000000904067220 */ /* 0x000fe20000400000 */
[----:B------:R-:W-:Y:S01]  /*2290*/  FADD R9, R13, 1 ;  /* 0x3f8000000d097421 */ /* 0x000fe20000000000 */
[----:B------:R-:W-:Y:S01]  /*22a0*/  FMUL R12, R8, R7 ;  /* 0x00000007080c7220 */ /* 0x000fe20000400000 */
[----:B----4-:R-:W-:-:S02]  /*22b0*/  SEL R20, R20, RZ, !P2 ;  /* 0x000000ff14147207 */ /* 0x010fc40005000000 */
[----:B-----5:R-:W-:Y:S01]  /*22c0*/  SEL R3, R16, RZ, P3 ;  /* 0x000000ff10037207 */ /* 0x020fe20001800000 */
[----:B------:R-:W-:Y:S01]  /*22d0*/  FMUL R11, R2, R11 ;  /* 0x0000000b020b7220 */ /* 0x000fe20000400000 */
[----:B------:R-:W-:Y:S01]  /*22e0*/  SEL R13, R18, RZ, P3 ;  /* 0x000000ff120d7207 */ /* 0x000fe20001800000 */
[----:B------:R-:W-:Y:S01]  /*22f0*/  FADD R7, R20, 1 ;  /* 0x3f80000014077421 */ /* 0x000fe20000000000 */
[----:B------:R-:W-:Y:S01]  /*2300*/  SEL R17, R17, RZ, P3 ;  /* 0x000000ff11117207 */ /* 0x000fe20001800000 */
[----:B------:R-:W-:Y:S01]  /*2310*/  FMUL R2, R4, R3 ;  /* 0x0000000304027220 */ /* 0x000fe20000400000 */
[----:B------:R-:W-:Y:S02]  /*2320*/  SEL R19, R19, RZ, P3 ;  /* 0x000000ff13137207 */ /* 0x000fe40001800000 */
[----:B------:R-:W-:Y:S02]  /*2330*/  SEL R21, R21, RZ, !P2 ;  /* 0x000000ff15157207 */ /* 0x000fe40005000000 */
[----:B------:R-:W-:-:S02]  /*2340*/  SEL R22, R22, RZ, !P2 ;  /* 0x000000ff16167207 */ /* 0x000fc40005000000 */
[----:B------:R-:W-:Y:S01]  /*2350*/  SEL R23, R23, RZ, !P2 ;  /* 0x000000ff17177207 */ /* 0x000fe20005000000 */
[----:B------:R-:W-:Y:S01]  /*2360*/  FMUL R9, R6, R9 ;  /* 0x0000000906097220 */ /* 0x000fe20000400000 */
[C---:B------:R-:W-:Y:S01]  /*2370*/  FMUL R6, R4.reuse, R13 ;  /* 0x0000000d04067220 */ /* 0x040fe20000400000 */
[----:B------:R-:W-:Y:S01]  /*2380*/  FMUL R3, R4, R17 ;  /* 0x0000001104037220 */ /* 0x000fe20000400000 */
[----:B------:R-:W-:Y:S01]  /*2390*/  FMUL R13, R2, R7 ;  /* 0x00000007020d7220 */ /* 0x000fe20000400000 */
[----:B------:R-:W-:Y:S01]  /*23a0*/  FMUL R4, R4, R19 ;  /* 0x0000001304047220 */ /* 0x000fe20000400000 */
[----:B------:R-:W-:Y:S01]  /*23b0*/  FADD R8, R21, 1 ;  /* 0x3f80000015087421 */ /* 0x000fe20000000000 */
[----:B------:R-:W-:Y:S01]  /*23c0*/  FADD R7, R22, 1 ;  /* 0x3f80000016077421 */ /* 0x000fe20000000000 */
[----:B------:R-:W-:Y:S01]  /*23d0*/  FADD R23, R23, 1 ;  /* 0x3f80000017177421 */ /* 0x000fe20000000000 */
[----:B------:R-:W-:Y:S01]  /*23e0*/  LEA R2, P0, R0, c[0x0][0x1b0], 0x1 ;  /* 0x00006c0000027a11 */ /* 0x000fe200078008ff */
[----:B------:R-:W-:Y:S01]  /*23f0*/  FMUL R8, R3, R8 ;  /* 0x0000000803087220 */ /* 0x000fe20000400000 */
[----:B------:R-:W-:Y:S01]  /*2400*/  FMUL R6, R6, R7 ;  /* 0x0000000706067220 */ /* 0x000fe20000400000 */
[----:B------:R-:W-:Y:S01]  /*2410*/  FMUL R23, R4, R23 ;  /* 0x0000001704177220 */ /* 0x000fe20000400000 */
[----:B------:R-:W-:-:S02]  /*2420*/  LEA.HI.X R3, R0, c[0x0][0x1b4], R5, 0x1, P0 ;  /* 0x00006d0000037a11 */ /* 0x000fc400000f0c05 */
[----:B------:R-:W-:Y:S02]  /*2430*/  F2FP.BF16.F32.PACK_AB R20, R9, R12 ;  /* 0x0000000c0914723e */ /* 0x000fe400000010ff */
[----:B------:R-:W-:Y:S02]  /*2440*/  F2FP.BF16.F32.PACK_AB R21, R10, R11 ;  /* 0x0000000b0a15723e */ /* 0x000fe400000010ff */
[----:B------:R-:W-:Y:S02]  /*2450*/  F2FP.BF16.F32.PACK_AB R22, R8, R13 ;  /* 0x0000000d0816723e */ /* 0x000fe400000010ff */
[----:B------:R-:W-:Y:S01]  /*2460*/  F2FP.BF16.F32.PACK_AB R23, R23, R6 ;  /* 0x000000061717723e */ /* 0x000fe200000010ff */
[----:B------:R-:W-:Y:S06]  /*2470*/  @!P3 EXIT ;  /* 0x000000000000b94d */ /* 0x000fec0003800000 */
[----:B------:R-:W-:Y:S01]  /*2480*/  STG.E.128 [R2.64], R20 ;  /* 0x0000001402007986 */ /* 0x000fe2000c101d0a */
[----:B------:R-:W-:Y:S05]  /*2490*/  EXIT ;  /* 0x000000000000794d */ /* 0x000fea0003800000 */
.L_x_1:
[----:B------:R-:W-:-:S00]  /*24a0*/  BRA `(.L_x_1) ;  /* 0xfffffff000007947 */ /* 0x000fc0000383ffff */
[----:B------:R-:W-:-:S00]  /*24b0*/  NOP ;  /* 0x0000000000007918 */ /* 0x000fc00000000000 */
        /* <DEDUP_REMOVED lines=12> */
.L_x_2:


//--------------------- .nv.global.init           --------------------------
	.section	.nv.global.init,"aw",@progbits
.nv.global.init:
	.type		_$_str,@object
	.size		_$_str,(.L_0 - _$_str)
_$_str:
        /*0000*/ 	.byte	0x5f, 0x5f, 0x43, 0x55, 0x44, 0x41, 0x5f, 0x46, 0x54, 0x5a, 0x00
.L_0:


//--------------------- .nv.shared.triton__0d1d2d3d4d5d6d7d8d9d10d1112de --------------------------
	.section	.nv.shared.triton__0d1d2d3d4d5d6d7d8d9d10d1112de,"aw",@nobits
	.align	16
